//
// Generated by NVIDIA NVVM Compiler
//
// Compiler Build ID: CL-36424714
// Cuda compilation tools, release 13.0, V13.0.88
// Based on NVVM 20.0.0
//

.version 9.0
.target sm_100
.address_size 64

	// .globl	_Z11initWeightsPdi

.visible .entry _Z11initWeightsPdi(
	.param .u64 .ptr .align 1 _Z11initWeightsPdi_param_0,
	.param .u32 _Z11initWeightsPdi_param_1
)
{
	.reg .pred 	%p<2>;
	.reg .b32 	%r<12>;
	.reg .b64 	%rd<5>;
	.reg .b64 	%fd<5>;

	ld.param.u64 	%rd1, [_Z11initWeightsPdi_param_0];
	ld.param.u32 	%r2, [_Z11initWeightsPdi_param_1];
	mov.u32 	%r3, %tid.x;
	mov.u32 	%r4, %ctaid.x;
	mov.u32 	%r5, %ntid.x;
	mad.lo.s32 	%r1, %r4, %r5, %r3;
	setp.ge.s32 	%p1, %r1, %r2;
	@%p1 bra 	$L__BB0_2;
	cvta.to.global.u64 	%rd2, %rd1;
	mul.hi.s32 	%r6, %r1, 274877907;
	shr.u32 	%r7, %r6, 31;
	shr.s32 	%r8, %r6, 5;
	add.s32 	%r9, %r8, %r7;
	mul.lo.s32 	%r10, %r9, 500;
	sub.s32 	%r11, %r1, %r10;
	cvt.rn.f64.s32 	%fd1, %r11;
	mul.f64 	%fd2, %fd1, 0d3FCEB851EB851EB8;
	div.rn.f64 	%fd3, %fd2, 0d407F400000000000;
	add.f64 	%fd4, %fd3, 0dBFBEB851EB851EB8;
	mul.wide.s32 	%rd3, %r1, 8;
	add.s64 	%rd4, %rd2, %rd3;
	st.global.f64 	[%rd4], %fd4;
$L__BB0_2:
	ret;

}
	// .globl	_Z11forwardUtilPdS_S_iP4DIM4S1_P4DIM2
.visible .entry _Z11forwardUtilPdS_S_iP4DIM4S1_P4DIM2(
	.param .u64 .ptr .align 1 _Z11forwardUtilPdS_S_iP4DIM4S1_P4DIM2_param_0,
	.param .u64 .ptr .align 1 _Z11forwardUtilPdS_S_iP4DIM4S1_P4DIM2_param_1,
	.param .u64 .ptr .align 1 _Z11forwardUtilPdS_S_iP4DIM4S1_P4DIM2_param_2,
	.param .u32 _Z11forwardUtilPdS_S_iP4DIM4S1_P4DIM2_param_3,
	.param .u64 .ptr .align 1 _Z11forwardUtilPdS_S_iP4DIM4S1_P4DIM2_param_4,
	.param .u64 .ptr .align 1 _Z11forwardUtilPdS_S_iP4DIM4S1_P4DIM2_param_5,
	.param .u64 .ptr .align 1 _Z11forwardUtilPdS_S_iP4DIM4S1_P4DIM2_param_6
)
{
	.reg .pred 	%p<16>;
	.reg .b32 	%r<73>;
	.reg .b64 	%rd<41>;
	.reg .b64 	%fd<125>;

	ld.param.u64 	%rd13, [_Z11forwardUtilPdS_S_iP4DIM4S1_P4DIM2_param_0];
	ld.param.u64 	%rd14, [_Z11forwardUtilPdS_S_iP4DIM4S1_P4DIM2_param_2];
	ld.param.u32 	%r38, [_Z11forwardUtilPdS_S_iP4DIM4S1_P4DIM2_param_3];
	ld.param.u64 	%rd15, [_Z11forwardUtilPdS_S_iP4DIM4S1_P4DIM2_param_4];
	ld.param.u64 	%rd11, [_Z11forwardUtilPdS_S_iP4DIM4S1_P4DIM2_param_5];
	ld.param.u64 	%rd12, [_Z11forwardUtilPdS_S_iP4DIM4S1_P4DIM2_param_6];
	cvta.to.global.u64 	%rd1, %rd13;
	cvta.to.global.u64 	%rd2, %rd14;
	cvta.to.global.u64 	%rd16, %rd15;
	mov.u32 	%r39, %tid.x;
	mov.u32 	%r40, %ctaid.x;
	mov.u32 	%r41, %ntid.x;
	mad.lo.s32 	%r1, %r40, %r41, %r39;
	mul.wide.s32 	%rd17, %r38, 16;
	add.s64 	%rd3, %rd16, %rd17;
	ld.global.u32 	%r42, [%rd3+16];
	ld.global.u32 	%r2, [%rd3+20];
	ld.global.u32 	%r43, [%rd3+24];
	mul.lo.s32 	%r3, %r2, %r42;
	mul.lo.s32 	%r44, %r3, %r43;
	setp.ge.s32 	%p1, %r1, %r44;
	mov.f64 	%fd123, 0d0000000000000000;
	@%p1 bra 	$L__BB1_7;
	cvta.to.global.u64 	%rd18, %rd11;
	div.s32 	%r4, %r1, %r3;
	mul.lo.s32 	%r45, %r3, %r4;
	sub.s32 	%r46, %r1, %r45;
	div.s32 	%r5, %r46, %r2;
	mad.lo.s32 	%r6, %r5, %r2, %r45;
	add.s64 	%rd20, %rd18, %rd17;
	add.s64 	%rd4, %rd20, 8;
	ld.global.u32 	%r7, [%rd20+8];
	setp.lt.s32 	%p2, %r7, 1;
	@%p2 bra 	$L__BB1_6;
	ld.global.u32 	%r8, [%rd4+-8];
	setp.lt.s32 	%p3, %r8, 1;
	cvta.to.global.u64 	%rd21, %rd12;
	mul.wide.s32 	%rd22, %r38, 8;
	add.s64 	%rd5, %rd21, %rd22;
	@%p3 bra 	$L__BB1_6;
	ld.global.u32 	%r9, [%rd4+-4];
	mul.lo.s32 	%r10, %r7, %r4;
	max.s32 	%r48, %r9, 1;
	and.b32  	%r11, %r48, 15;
	and.b32  	%r12, %r48, 2147483632;
	and.b32  	%r13, %r48, 7;
	and.b32  	%r14, %r48, 3;
	neg.s32 	%r15, %r12;
	add.s64 	%rd6, %rd2, 64;
	add.s64 	%rd7, %rd1, 64;
	sub.s32 	%r16, %r1, %r6;
	mov.f64 	%fd123, 0d0000000000000000;
	mov.b32 	%r65, 0;
$L__BB1_4:
	setp.gt.s32 	%p4, %r9, 0;
	@%p4 bra 	$L__BB1_8;
$L__BB1_5:
	add.s32 	%r65, %r65, 1;
	setp.eq.s32 	%p15, %r65, %r7;
	@%p15 bra 	$L__BB1_6;
	bra.uni 	$L__BB1_4;
$L__BB1_6:
	ld.param.u64 	%rd40, [_Z11forwardUtilPdS_S_iP4DIM4S1_P4DIM2_param_1];
	cvta.to.global.u64 	%rd37, %rd40;
	mul.wide.s32 	%rd38, %r1, 8;
	add.s64 	%rd39, %rd37, %rd38;
	st.global.f64 	[%rd39], %fd123;
$L__BB1_7:
	ret;
$L__BB1_8:
	max.s32 	%r19, %r8, 1;
	ld.global.u32 	%r50, [%rd3];
	ld.global.u32 	%r20, [%rd3+4];
	ld.global.u32 	%r51, [%rd5];
	ld.global.u32 	%r52, [%rd5+4];
	mul.lo.s32 	%r53, %r51, %r5;
	mul.lo.s32 	%r21, %r52, %r16;
	mad.lo.s32 	%r22, %r50, %r65, %r53;
	mov.b32 	%r66, 0;
	add.s32 	%r55, %r10, %r65;
	mul.lo.s32 	%r56, %r8, %r55;
	mul.lo.s32 	%r57, %r9, %r56;
$L__BB1_9:
	setp.lt.s32 	%p5, %r9, 16;
	mad.lo.s32 	%r24, %r9, %r66, %r57;
	add.s32 	%r58, %r66, %r22;
	mad.lo.s32 	%r25, %r58, %r20, %r21;
	mov.b32 	%r71, 0;
	@%p5 bra 	$L__BB1_12;
	mov.u32 	%r67, %r25;
	mov.u32 	%r68, %r24;
	mov.u32 	%r69, %r15;
$L__BB1_11:
	.pragma "nounroll";
	mul.wide.s32 	%rd23, %r68, 8;
	add.s64 	%rd24, %rd6, %rd23;
	mul.wide.s32 	%rd25, %r67, 8;
	add.s64 	%rd26, %rd7, %rd25;
	ld.global.f64 	%fd23, [%rd24+-64];
	ld.global.f64 	%fd24, [%rd26+-64];
	fma.rn.f64 	%fd25, %fd23, %fd24, %fd123;
	ld.global.f64 	%fd26, [%rd24+-56];
	ld.global.f64 	%fd27, [%rd26+-56];
	fma.rn.f64 	%fd28, %fd26, %fd27, %fd25;
	ld.global.f64 	%fd29, [%rd24+-48];
	ld.global.f64 	%fd30, [%rd26+-48];
	fma.rn.f64 	%fd31, %fd29, %fd30, %fd28;
	ld.global.f64 	%fd32, [%rd24+-40];
	ld.global.f64 	%fd33, [%rd26+-40];
	fma.rn.f64 	%fd34, %fd32, %fd33, %fd31;
	ld.global.f64 	%fd35, [%rd24+-32];
	ld.global.f64 	%fd36, [%rd26+-32];
	fma.rn.f64 	%fd37, %fd35, %fd36, %fd34;
	ld.global.f64 	%fd38, [%rd24+-24];
	ld.global.f64 	%fd39, [%rd26+-24];
	fma.rn.f64 	%fd40, %fd38, %fd39, %fd37;
	ld.global.f64 	%fd41, [%rd24+-16];
	ld.global.f64 	%fd42, [%rd26+-16];
	fma.rn.f64 	%fd43, %fd41, %fd42, %fd40;
	ld.global.f64 	%fd44, [%rd24+-8];
	ld.global.f64 	%fd45, [%rd26+-8];
	fma.rn.f64 	%fd46, %fd44, %fd45, %fd43;
	ld.global.f64 	%fd47, [%rd24];
	ld.global.f64 	%fd48, [%rd26];
	fma.rn.f64 	%fd49, %fd47, %fd48, %fd46;
	ld.global.f64 	%fd50, [%rd24+8];
	ld.global.f64 	%fd51, [%rd26+8];
	fma.rn.f64 	%fd52, %fd50, %fd51, %fd49;
	ld.global.f64 	%fd53, [%rd24+16];
	ld.global.f64 	%fd54, [%rd26+16];
	fma.rn.f64 	%fd55, %fd53, %fd54, %fd52;
	ld.global.f64 	%fd56, [%rd24+24];
	ld.global.f64 	%fd57, [%rd26+24];
	fma.rn.f64 	%fd58, %fd56, %fd57, %fd55;
	ld.global.f64 	%fd59, [%rd24+32];
	ld.global.f64 	%fd60, [%rd26+32];
	fma.rn.f64 	%fd61, %fd59, %fd60, %fd58;
	ld.global.f64 	%fd62, [%rd24+40];
	ld.global.f64 	%fd63, [%rd26+40];
	fma.rn.f64 	%fd64, %fd62, %fd63, %fd61;
	ld.global.f64 	%fd65, [%rd24+48];
	ld.global.f64 	%fd66, [%rd26+48];
	fma.rn.f64 	%fd67, %fd65, %fd66, %fd64;
	ld.global.f64 	%fd68, [%rd24+56];
	ld.global.f64 	%fd69, [%rd26+56];
	fma.rn.f64 	%fd123, %fd68, %fd69, %fd67;
	add.s32 	%r69, %r69, 16;
	add.s32 	%r68, %r68, 16;
	add.s32 	%r67, %r67, 16;
	setp.ne.s32 	%p6, %r69, 0;
	mov.u32 	%r71, %r12;
	@%p6 bra 	$L__BB1_11;
$L__BB1_12:
	setp.eq.s32 	%p7, %r11, 0;
	@%p7 bra 	$L__BB1_22;
	setp.lt.u32 	%p8, %r11, 8;
	@%p8 bra 	$L__BB1_15;
	add.s32 	%r59, %r71, %r24;
	mul.wide.s32 	%rd27, %r59, 8;
	add.s64 	%rd28, %rd2, %rd27;
	ld.global.f64 	%fd71, [%rd28];
	add.s32 	%r60, %r71, %r25;
	mul.wide.s32 	%rd29, %r60, 8;
	add.s64 	%rd30, %rd1, %rd29;
	ld.global.f64 	%fd72, [%rd30];
	fma.rn.f64 	%fd73, %fd71, %fd72, %fd123;
	ld.global.f64 	%fd74, [%rd28+8];
	ld.global.f64 	%fd75, [%rd30+8];
	fma.rn.f64 	%fd76, %fd74, %fd75, %fd73;
	ld.global.f64 	%fd77, [%rd28+16];
	ld.global.f64 	%fd78, [%rd30+16];
	fma.rn.f64 	%fd79, %fd77, %fd78, %fd76;
	ld.global.f64 	%fd80, [%rd28+24];
	ld.global.f64 	%fd81, [%rd30+24];
	fma.rn.f64 	%fd82, %fd80, %fd81, %fd79;
	ld.global.f64 	%fd83, [%rd28+32];
	ld.global.f64 	%fd84, [%rd30+32];
	fma.rn.f64 	%fd85, %fd83, %fd84, %fd82;
	ld.global.f64 	%fd86, [%rd28+40];
	ld.global.f64 	%fd87, [%rd30+40];
	fma.rn.f64 	%fd88, %fd86, %fd87, %fd85;
	ld.global.f64 	%fd89, [%rd28+48];
	ld.global.f64 	%fd90, [%rd30+48];
	fma.rn.f64 	%fd91, %fd89, %fd90, %fd88;
	ld.global.f64 	%fd92, [%rd28+56];
	ld.global.f64 	%fd93, [%rd30+56];
	fma.rn.f64 	%fd123, %fd92, %fd93, %fd91;
	add.s32 	%r71, %r71, 8;
$L__BB1_15:
	setp.eq.s32 	%p9, %r13, 0;
	@%p9 bra 	$L__BB1_22;
	setp.lt.u32 	%p10, %r13, 4;
	@%p10 bra 	$L__BB1_18;
	add.s32 	%r61, %r71, %r24;
	mul.wide.s32 	%rd31, %r61, 8;
	add.s64 	%rd32, %rd2, %rd31;
	ld.global.f64 	%fd95, [%rd32];
	add.s32 	%r62, %r71, %r25;
	mul.wide.s32 	%rd33, %r62, 8;
	add.s64 	%rd34, %rd1, %rd33;
	ld.global.f64 	%fd96, [%rd34];
	fma.rn.f64 	%fd97, %fd95, %fd96, %fd123;
	ld.global.f64 	%fd98, [%rd32+8];
	ld.global.f64 	%fd99, [%rd34+8];
	fma.rn.f64 	%fd100, %fd98, %fd99, %fd97;
	ld.global.f64 	%fd101, [%rd32+16];
	ld.global.f64 	%fd102, [%rd34+16];
	fma.rn.f64 	%fd103, %fd101, %fd102, %fd100;
	ld.global.f64 	%fd104, [%rd32+24];
	ld.global.f64 	%fd105, [%rd34+24];
	fma.rn.f64 	%fd123, %fd104, %fd105, %fd103;
	add.s32 	%r71, %r71, 4;
$L__BB1_18:
	setp.eq.s32 	%p11, %r14, 0;
	@%p11 bra 	$L__BB1_22;
	setp.eq.s32 	%p12, %r14, 1;
	add.s32 	%r63, %r71, %r24;
	mul.wide.s32 	%rd35, %r63, 8;
	add.s64 	%rd8, %rd2, %rd35;
	ld.global.f64 	%fd106, [%rd8];
	add.s32 	%r64, %r71, %r25;
	mul.wide.s32 	%rd36, %r64, 8;
	add.s64 	%rd9, %rd1, %rd36;
	ld.global.f64 	%fd107, [%rd9];
	fma.rn.f64 	%fd123, %fd106, %fd107, %fd123;
	@%p12 bra 	$L__BB1_22;
	setp.eq.s32 	%p13, %r14, 2;
	ld.global.f64 	%fd108, [%rd8+8];
	ld.global.f64 	%fd109, [%rd9+8];
	fma.rn.f64 	%fd123, %fd108, %fd109, %fd123;
	@%p13 bra 	$L__BB1_22;
	ld.global.f64 	%fd110, [%rd8+16];
	ld.global.f64 	%fd111, [%rd9+16];
	fma.rn.f64 	%fd123, %fd110, %fd111, %fd123;
$L__BB1_22:
	add.s32 	%r66, %r66, 1;
	setp.eq.s32 	%p14, %r66, %r19;
	@%p14 bra 	$L__BB1_5;
	bra.uni 	$L__BB1_9;

}
	// .globl	_Z7findMaxPdiiS_P4DIM4
.visible .entry _Z7findMaxPdiiS_P4DIM4(
	.param .u64 .ptr .align 1 _Z7findMaxPdiiS_P4DIM4_param_0,
	.param .u32 _Z7findMaxPdiiS_P4DIM4_param_1,
	.param .u32 _Z7findMaxPdiiS_P4DIM4_param_2,
	.param .u64 .ptr .align 1 _Z7findMaxPdiiS_P4DIM4_param_3,
	.param .u64 .ptr .align 1 _Z7findMaxPdiiS_P4DIM4_param_4
)
{
	.reg .pred 	%p<40>;
	.reg .b32 	%r<108>;
	.reg .b64 	%rd<82>;
	.reg .b64 	%fd<63>;

	ld.param.u64 	%rd9, [_Z7findMaxPdiiS_P4DIM4_param_0];
	ld.param.u32 	%r33, [_Z7findMaxPdiiS_P4DIM4_param_1];
	ld.param.u32 	%r31, [_Z7findMaxPdiiS_P4DIM4_param_2];
	ld.param.u64 	%rd8, [_Z7findMaxPdiiS_P4DIM4_param_3];
	ld.param.u64 	%rd10, [_Z7findMaxPdiiS_P4DIM4_param_4];
	cvta.to.global.u64 	%rd1, %rd9;
	cvta.to.global.u64 	%rd11, %rd10;
	mul.wide.s32 	%rd12, %r33, 16;
	add.s64 	%rd13, %rd11, %rd12;
	ld.global.u32 	%r34, [%rd13+8];
	ld.global.u32 	%r35, [%rd13+4];
	mul.lo.s32 	%r36, %r35, %r34;
	ld.global.u32 	%r37, [%rd13];
	mul.lo.s32 	%r1, %r36, %r37;
	setp.lt.s32 	%p1, %r1, 1;
	mov.b32 	%r107, 0;
	@%p1 bra 	$L__BB2_13;
	and.b32  	%r2, %r1, 15;
	setp.lt.u32 	%p2, %r1, 16;
	mov.b32 	%r99, 0;
	mov.u32 	%r107, %r99;
	@%p2 bra 	$L__BB2_4;
	and.b32  	%r99, %r1, 2147483632;
	add.s64 	%rd80, %rd1, 64;
	mov.b32 	%r93, 0;
	mov.u32 	%r107, %r93;
$L__BB2_3:
	.pragma "nounroll";
	ld.global.f64 	%fd4, [%rd80+-64];
	mul.wide.u32 	%rd14, %r107, 8;
	add.s64 	%rd15, %rd1, %rd14;
	ld.global.f64 	%fd5, [%rd15];
	setp.gt.f64 	%p3, %fd4, %fd5;
	selp.b32 	%r41, %r93, %r107, %p3;
	ld.global.f64 	%fd6, [%rd80+-56];
	mul.wide.u32 	%rd16, %r41, 8;
	add.s64 	%rd17, %rd1, %rd16;
	ld.global.f64 	%fd7, [%rd17];
	setp.gt.f64 	%p4, %fd6, %fd7;
	add.s32 	%r42, %r93, 1;
	selp.b32 	%r43, %r42, %r41, %p4;
	ld.global.f64 	%fd8, [%rd80+-48];
	mul.wide.u32 	%rd18, %r43, 8;
	add.s64 	%rd19, %rd1, %rd18;
	ld.global.f64 	%fd9, [%rd19];
	setp.gt.f64 	%p5, %fd8, %fd9;
	add.s32 	%r44, %r93, 2;
	selp.b32 	%r45, %r44, %r43, %p5;
	ld.global.f64 	%fd10, [%rd80+-40];
	mul.wide.u32 	%rd20, %r45, 8;
	add.s64 	%rd21, %rd1, %rd20;
	ld.global.f64 	%fd11, [%rd21];
	setp.gt.f64 	%p6, %fd10, %fd11;
	add.s32 	%r46, %r93, 3;
	selp.b32 	%r47, %r46, %r45, %p6;
	ld.global.f64 	%fd12, [%rd80+-32];
	mul.wide.u32 	%rd22, %r47, 8;
	add.s64 	%rd23, %rd1, %rd22;
	ld.global.f64 	%fd13, [%rd23];
	setp.gt.f64 	%p7, %fd12, %fd13;
	add.s32 	%r48, %r93, 4;
	selp.b32 	%r49, %r48, %r47, %p7;
	ld.global.f64 	%fd14, [%rd80+-24];
	mul.wide.u32 	%rd24, %r49, 8;
	add.s64 	%rd25, %rd1, %rd24;
	ld.global.f64 	%fd15, [%rd25];
	setp.gt.f64 	%p8, %fd14, %fd15;
	add.s32 	%r50, %r93, 5;
	selp.b32 	%r51, %r50, %r49, %p8;
	ld.global.f64 	%fd16, [%rd80+-16];
	mul.wide.u32 	%rd26, %r51, 8;
	add.s64 	%rd27, %rd1, %rd26;
	ld.global.f64 	%fd17, [%rd27];
	setp.gt.f64 	%p9, %fd16, %fd17;
	add.s32 	%r52, %r93, 6;
	selp.b32 	%r53, %r52, %r51, %p9;
	ld.global.f64 	%fd18, [%rd80+-8];
	mul.wide.u32 	%rd28, %r53, 8;
	add.s64 	%rd29, %rd1, %rd28;
	ld.global.f64 	%fd19, [%rd29];
	setp.gt.f64 	%p10, %fd18, %fd19;
	add.s32 	%r54, %r93, 7;
	selp.b32 	%r55, %r54, %r53, %p10;
	ld.global.f64 	%fd20, [%rd80];
	mul.wide.u32 	%rd30, %r55, 8;
	add.s64 	%rd31, %rd1, %rd30;
	ld.global.f64 	%fd21, [%rd31];
	setp.gt.f64 	%p11, %fd20, %fd21;
	add.s32 	%r56, %r93, 8;
	selp.b32 	%r57, %r56, %r55, %p11;
	ld.global.f64 	%fd22, [%rd80+8];
	mul.wide.u32 	%rd32, %r57, 8;
	add.s64 	%rd33, %rd1, %rd32;
	ld.global.f64 	%fd23, [%rd33];
	setp.gt.f64 	%p12, %fd22, %fd23;
	add.s32 	%r58, %r93, 9;
	selp.b32 	%r59, %r58, %r57, %p12;
	ld.global.f64 	%fd24, [%rd80+16];
	mul.wide.u32 	%rd34, %r59, 8;
	add.s64 	%rd35, %rd1, %rd34;
	ld.global.f64 	%fd25, [%rd35];
	setp.gt.f64 	%p13, %fd24, %fd25;
	add.s32 	%r60, %r93, 10;
	selp.b32 	%r61, %r60, %r59, %p13;
	ld.global.f64 	%fd26, [%rd80+24];
	mul.wide.u32 	%rd36, %r61, 8;
	add.s64 	%rd37, %rd1, %rd36;
	ld.global.f64 	%fd27, [%rd37];
	setp.gt.f64 	%p14, %fd26, %fd27;
	add.s32 	%r62, %r93, 11;
	selp.b32 	%r63, %r62, %r61, %p14;
	ld.global.f64 	%fd28, [%rd80+32];
	mul.wide.u32 	%rd38, %r63, 8;
	add.s64 	%rd39, %rd1, %rd38;
	ld.global.f64 	%fd29, [%rd39];
	setp.gt.f64 	%p15, %fd28, %fd29;
	add.s32 	%r64, %r93, 12;
	selp.b32 	%r65, %r64, %r63, %p15;
	ld.global.f64 	%fd30, [%rd80+40];
	mul.wide.u32 	%rd40, %r65, 8;
	add.s64 	%rd41, %rd1, %rd40;
	ld.global.f64 	%fd31, [%rd41];
	setp.gt.f64 	%p16, %fd30, %fd31;
	add.s32 	%r66, %r93, 13;
	selp.b32 	%r67, %r66, %r65, %p16;
	ld.global.f64 	%fd32, [%rd80+48];
	mul.wide.u32 	%rd42, %r67, 8;
	add.s64 	%rd43, %rd1, %rd42;
	ld.global.f64 	%fd33, [%rd43];
	setp.gt.f64 	%p17, %fd32, %fd33;
	add.s32 	%r68, %r93, 14;
	selp.b32 	%r69, %r68, %r67, %p17;
	ld.global.f64 	%fd34, [%rd80+56];
	mul.wide.u32 	%rd44, %r69, 8;
	add.s64 	%rd45, %rd1, %rd44;
	ld.global.f64 	%fd35, [%rd45];
	setp.gt.f64 	%p18, %fd34, %fd35;
	add.s32 	%r70, %r93, 15;
	selp.b32 	%r107, %r70, %r69, %p18;
	add.s64 	%rd80, %rd80, 128;
	add.s32 	%r93, %r93, 16;
	setp.ne.s32 	%p19, %r93, %r99;
	@%p19 bra 	$L__BB2_3;
$L__BB2_4:
	setp.eq.s32 	%p20, %r2, 0;
	@%p20 bra 	$L__BB2_13;
	and.b32  	%r11, %r1, 7;
	setp.lt.u32 	%p21, %r2, 8;
	@%p21 bra 	$L__BB2_7;
	mul.wide.u32 	%rd46, %r99, 8;
	add.s64 	%rd47, %rd1, %rd46;
	ld.global.f64 	%fd36, [%rd47];
	mul.wide.u32 	%rd48, %r107, 8;
	add.s64 	%rd49, %rd1, %rd48;
	ld.global.f64 	%fd37, [%rd49];
	setp.gt.f64 	%p22, %fd36, %fd37;
	selp.b32 	%r72, %r99, %r107, %p22;
	add.s32 	%r73, %r99, 1;
	ld.global.f64 	%fd38, [%rd47+8];
	mul.wide.u32 	%rd50, %r72, 8;
	add.s64 	%rd51, %rd1, %rd50;
	ld.global.f64 	%fd39, [%rd51];
	setp.gt.f64 	%p23, %fd38, %fd39;
	selp.b32 	%r74, %r73, %r72, %p23;
	add.s32 	%r75, %r99, 2;
	ld.global.f64 	%fd40, [%rd47+16];
	mul.wide.u32 	%rd52, %r74, 8;
	add.s64 	%rd53, %rd1, %rd52;
	ld.global.f64 	%fd41, [%rd53];
	setp.gt.f64 	%p24, %fd40, %fd41;
	selp.b32 	%r76, %r75, %r74, %p24;
	add.s32 	%r77, %r99, 3;
	ld.global.f64 	%fd42, [%rd47+24];
	mul.wide.u32 	%rd54, %r76, 8;
	add.s64 	%rd55, %rd1, %rd54;
	ld.global.f64 	%fd43, [%rd55];
	setp.gt.f64 	%p25, %fd42, %fd43;
	selp.b32 	%r78, %r77, %r76, %p25;
	add.s32 	%r79, %r99, 4;
	ld.global.f64 	%fd44, [%rd47+32];
	mul.wide.u32 	%rd56, %r78, 8;
	add.s64 	%rd57, %rd1, %rd56;
	ld.global.f64 	%fd45, [%rd57];
	setp.gt.f64 	%p26, %fd44, %fd45;
	selp.b32 	%r80, %r79, %r78, %p26;
	add.s32 	%r81, %r99, 5;
	ld.global.f64 	%fd46, [%rd47+40];
	mul.wide.u32 	%rd58, %r80, 8;
	add.s64 	%rd59, %rd1, %rd58;
	ld.global.f64 	%fd47, [%rd59];
	setp.gt.f64 	%p27, %fd46, %fd47;
	selp.b32 	%r82, %r81, %r80, %p27;
	add.s32 	%r83, %r99, 6;
	ld.global.f64 	%fd48, [%rd47+48];
	mul.wide.u32 	%rd60, %r82, 8;
	add.s64 	%rd61, %rd1, %rd60;
	ld.global.f64 	%fd49, [%rd61];
	setp.gt.f64 	%p28, %fd48, %fd49;
	selp.b32 	%r84, %r83, %r82, %p28;
	add.s32 	%r85, %r99, 7;
	ld.global.f64 	%fd50, [%rd47+56];
	mul.wide.u32 	%rd62, %r84, 8;
	add.s64 	%rd63, %rd1, %rd62;
	ld.global.f64 	%fd51, [%rd63];
	setp.gt.f64 	%p29, %fd50, %fd51;
	selp.b32 	%r107, %r85, %r84, %p29;
	add.s32 	%r99, %r99, 8;
$L__BB2_7:
	setp.eq.s32 	%p30, %r11, 0;
	@%p30 bra 	$L__BB2_13;
	and.b32  	%r17, %r1, 3;
	setp.lt.u32 	%p31, %r11, 4;
	@%p31 bra 	$L__BB2_10;
	mul.wide.u32 	%rd64, %r99, 8;
	add.s64 	%rd65, %rd1, %rd64;
	ld.global.f64 	%fd52, [%rd65];
	mul.wide.u32 	%rd66, %r107, 8;
	add.s64 	%rd67, %rd1, %rd66;
	ld.global.f64 	%fd53, [%rd67];
	setp.gt.f64 	%p32, %fd52, %fd53;
	selp.b32 	%r87, %r99, %r107, %p32;
	add.s32 	%r88, %r99, 1;
	ld.global.f64 	%fd54, [%rd65+8];
	mul.wide.u32 	%rd68, %r87, 8;
	add.s64 	%rd69, %rd1, %rd68;
	ld.global.f64 	%fd55, [%rd69];
	setp.gt.f64 	%p33, %fd54, %fd55;
	selp.b32 	%r89, %r88, %r87, %p33;
	add.s32 	%r90, %r99, 2;
	ld.global.f64 	%fd56, [%rd65+16];
	mul.wide.u32 	%rd70, %r89, 8;
	add.s64 	%rd71, %rd1, %rd70;
	ld.global.f64 	%fd57, [%rd71];
	setp.gt.f64 	%p34, %fd56, %fd57;
	selp.b32 	%r91, %r90, %r89, %p34;
	add.s32 	%r92, %r99, 3;
	ld.global.f64 	%fd58, [%rd65+24];
	mul.wide.u32 	%rd72, %r91, 8;
	add.s64 	%rd73, %rd1, %rd72;
	ld.global.f64 	%fd59, [%rd73];
	setp.gt.f64 	%p35, %fd58, %fd59;
	selp.b32 	%r107, %r92, %r91, %p35;
	add.s32 	%r99, %r99, 4;
$L__BB2_10:
	setp.eq.s32 	%p36, %r17, 0;
	@%p36 bra 	$L__BB2_13;
	mul.wide.u32 	%rd74, %r99, 8;
	add.s64 	%rd81, %rd1, %rd74;
	neg.s32 	%r104, %r17;
$L__BB2_12:
	.pragma "nounroll";
	ld.global.f64 	%fd60, [%rd81];
	mul.wide.u32 	%rd75, %r107, 8;
	add.s64 	%rd76, %rd1, %rd75;
	ld.global.f64 	%fd61, [%rd76];
	setp.gt.f64 	%p37, %fd60, %fd61;
	selp.b32 	%r107, %r99, %r107, %p37;
	add.s32 	%r99, %r99, 1;
	add.s64 	%rd81, %rd81, 8;
	add.s32 	%r104, %r104, 1;
	setp.ne.s32 	%p38, %r104, 0;
	@%p38 bra 	$L__BB2_12;
$L__BB2_13:
	setp.ne.s32 	%p39, %r31, 0;
	@%p39 bra 	$L__BB2_15;
	cvt.rn.f64.u32 	%fd62, %r107;
	bra.uni 	$L__BB2_16;
$L__BB2_15:
	mul.wide.u32 	%rd77, %r107, 8;
	add.s64 	%rd78, %rd1, %rd77;
	ld.global.f64 	%fd62, [%rd78];
$L__BB2_16:
	cvta.to.global.u64 	%rd79, %rd8;
	st.global.f64 	[%rd79], %fd62;
	ret;

}
	// .globl	_Z10initFlayerPdPc
.visible .entry _Z10initFlayerPdPc(
	.param .u64 .ptr .align 1 _Z10initFlayerPdPc_param_0,
	.param .u64 .ptr .align 1 _Z10initFlayerPdPc_param_1
)
{
	.reg .pred 	%p<5>;
	.reg .b16 	%rs<7>;
	.reg .b32 	%r<30>;
	.reg .b64 	%rd<12>;
	.reg .b64 	%fd<3>;

	ld.param.u64 	%rd3, [_Z10initFlayerPdPc_param_0];
	ld.param.u64 	%rd2, [_Z10initFlayerPdPc_param_1];
	cvta.to.global.u64 	%rd1, %rd3;
	mov.u32 	%r5, %tid.x;
	mov.u32 	%r6, %ctaid.x;
	mov.u32 	%r7, %ntid.x;
	mad.lo.s32 	%r1, %r6, %r7, %r5;
	setp.gt.s32 	%p1, %r1, 141119;
	@%p1 bra 	$L__BB3_4;
	shr.s32 	%r8, %r1, 31;
	shr.u32 	%r9, %r8, 30;
	add.s32 	%r10, %r1, %r9;
	shr.s32 	%r2, %r10, 2;
	mad.lo.s32 	%r11, %r2, -7056, %r1;
	mul.hi.s32 	%r12, %r11, 818089009;
	shr.u32 	%r13, %r12, 31;
	shr.s32 	%r14, %r12, 4;
	add.s32 	%r3, %r14, %r13;
	mad.lo.s32 	%r4, %r3, -84, %r11;
	setp.lt.s32 	%p2, %r4, 80;
	@%p2 bra 	$L__BB3_3;
	mul.wide.s32 	%rd9, %r1, 8;
	add.s64 	%rd10, %rd1, %rd9;
	mov.b64 	%rd11, 0;
	st.global.u64 	[%rd10], %rd11;
	bra.uni 	$L__BB3_4;
$L__BB3_3:
	mul.lo.s32 	%r15, %r3, 320;
	shl.b32 	%r16, %r4, 1;
	mad.lo.s32 	%r17, %r2, 67200, %r15;
	add.s32 	%r18, %r17, %r16;
	add.s32 	%r19, %r18, 4800;
	cvt.s64.s32 	%rd4, %r19;
	cvta.to.global.u64 	%rd5, %rd2;
	add.s64 	%rd6, %rd5, %rd4;
	ld.global.u8 	%rs1, [%rd6];
	ld.global.u8 	%rs2, [%rd6+1];
	add.s16 	%rs3, %rs1, -65;
	and.b16  	%rs4, %rs3, 255;
	setp.lt.u16 	%p3, %rs4, 6;
	cvt.u32.u16 	%r20, %rs1;
	cvt.s32.s8 	%r21, %r20;
	selp.b32 	%r22, 268435401, 268435408, %p3;
	add.s32 	%r23, %r21, %r22;
	shl.b32 	%r24, %r23, 4;
	add.s16 	%rs5, %rs2, -65;
	and.b16  	%rs6, %rs5, 255;
	setp.lt.u16 	%p4, %rs6, 6;
	cvt.u32.u16 	%r25, %rs2;
	cvt.s32.s8 	%r26, %r25;
	selp.b32 	%r27, -55, -48, %p4;
	add.s32 	%r28, %r26, %r27;
	add.s32 	%r29, %r24, %r28;
	cvt.rn.f64.s32 	%fd1, %r29;
	mul.f64 	%fd2, %fd1, 0d3F70000000000000;
	mul.wide.s32 	%rd7, %r1, 8;
	add.s64 	%rd8, %rd1, %rd7;
	st.global.f64 	[%rd8], %fd2;
$L__BB3_4:
	ret;

}
	// .globl	_Z13setFinalLayerPdS_id
.visible .entry _Z13setFinalLayerPdS_id(
	.param .u64 .ptr .align 1 _Z13setFinalLayerPdS_id_param_0,
	.param .u64 .ptr .align 1 _Z13setFinalLayerPdS_id_param_1,
	.param .u32 _Z13setFinalLayerPdS_id_param_2,
	.param .f64 _Z13setFinalLayerPdS_id_param_3
)
{
	.reg .b32 	%r<2>;
	.reg .b64 	%rd<8>;
	.reg .b64 	%fd<4>;

	ld.param.u64 	%rd1, [_Z13setFinalLayerPdS_id_param_0];
	ld.param.u64 	%rd2, [_Z13setFinalLayerPdS_id_param_1];
	ld.param.u32 	%r1, [_Z13setFinalLayerPdS_id_param_2];
	ld.param.f64 	%fd1, [_Z13setFinalLayerPdS_id_param_3];
	cvta.to.global.u64 	%rd3, %rd2;
	cvta.to.global.u64 	%rd4, %rd1;
	mul.wide.s32 	%rd5, %r1, 8;
	add.s64 	%rd6, %rd4, %rd5;
	ld.global.f64 	%fd2, [%rd6];
	sub.f64 	%fd3, %fd2, %fd1;
	add.s64 	%rd7, %rd3, %rd5;
	st.global.f64 	[%rd7], %fd3;
	ret;

}
	// .globl	_Z9updateWtsPdS_S_P4DIM4S1_P4DIM2iS_i
.visible .entry _Z9updateWtsPdS_S_P4DIM4S1_P4DIM2iS_i(
	.param .u64 .ptr .align 1 _Z9updateWtsPdS_S_P4DIM4S1_P4DIM2iS_i_param_0,
	.param .u64 .ptr .align 1 _Z9updateWtsPdS_S_P4DIM4S1_P4DIM2iS_i_param_1,
	.param .u64 .ptr .align 1 _Z9updateWtsPdS_S_P4DIM4S1_P4DIM2iS_i_param_2,
	.param .u64 .ptr .align 1 _Z9updateWtsPdS_S_P4DIM4S1_P4DIM2iS_i_param_3,
	.param .u64 .ptr .align 1 _Z9updateWtsPdS_S_P4DIM4S1_P4DIM2iS_i_param_4,
	.param .u64 .ptr .align 1 _Z9updateWtsPdS_S_P4DIM4S1_P4DIM2iS_i_param_5,
	.param .u32 _Z9updateWtsPdS_S_P4DIM4S1_P4DIM2iS_i_param_6,
	.param .u64 .ptr .align 1 _Z9updateWtsPdS_S_P4DIM4S1_P4DIM2iS_i_param_7,
	.param .u32 _Z9updateWtsPdS_S_P4DIM4S1_P4DIM2iS_i_param_8
)
{
	.reg .pred 	%p<18>;
	.reg .b32 	%r<110>;
	.reg .b32 	%f<7>;
	.reg .b64 	%rd<35>;
	.reg .b64 	%fd<123>;

	ld.param.u64 	%rd13, [_Z9updateWtsPdS_S_P4DIM4S1_P4DIM2iS_i_param_0];
	ld.param.u64 	%rd14, [_Z9updateWtsPdS_S_P4DIM4S1_P4DIM2iS_i_param_1];
	ld.param.u64 	%rd8, [_Z9updateWtsPdS_S_P4DIM4S1_P4DIM2iS_i_param_2];
	ld.param.u64 	%rd9, [_Z9updateWtsPdS_S_P4DIM4S1_P4DIM2iS_i_param_3];
	ld.param.u64 	%rd10, [_Z9updateWtsPdS_S_P4DIM4S1_P4DIM2iS_i_param_4];
	ld.param.u64 	%rd11, [_Z9updateWtsPdS_S_P4DIM4S1_P4DIM2iS_i_param_5];
	ld.param.u32 	%r40, [_Z9updateWtsPdS_S_P4DIM4S1_P4DIM2iS_i_param_6];
	ld.param.u64 	%rd12, [_Z9updateWtsPdS_S_P4DIM4S1_P4DIM2iS_i_param_7];
	ld.param.u32 	%r41, [_Z9updateWtsPdS_S_P4DIM4S1_P4DIM2iS_i_param_8];
	cvta.to.global.u64 	%rd1, %rd14;
	cvta.to.global.u64 	%rd2, %rd13;
	mov.u32 	%r42, %tid.x;
	mov.u32 	%r43, %ctaid.x;
	mov.u32 	%r44, %ntid.x;
	mad.lo.s32 	%r1, %r43, %r44, %r42;
	setp.ge.s32 	%p1, %r1, %r41;
	mov.f64 	%fd118, 0d0000000000000000;
	@%p1 bra 	$L__BB5_20;
	cvta.to.global.u64 	%rd15, %rd9;
	cvta.to.global.u64 	%rd16, %rd10;
	mul.wide.s32 	%rd17, %r40, 16;
	add.s64 	%rd18, %rd16, %rd17;
	ld.global.u32 	%r2, [%rd18];
	ld.global.u32 	%r3, [%rd18+4];
	mul.lo.s32 	%r45, %r3, %r2;
	ld.global.u32 	%r46, [%rd18+8];
	mul.lo.s32 	%r47, %r45, %r46;
	div.s32 	%r4, %r1, %r47;
	mul.lo.s32 	%r48, %r2, %r4;
	mul.lo.s32 	%r49, %r48, %r3;
	mul.lo.s32 	%r5, %r49, %r46;
	sub.s32 	%r50, %r1, %r5;
	div.s32 	%r6, %r50, %r45;
	mad.lo.s32 	%r51, %r45, %r6, %r5;
	sub.s32 	%r52, %r1, %r51;
	div.s32 	%r7, %r52, %r3;
	add.s64 	%rd3, %rd15, %rd17;
	ld.global.u32 	%r8, [%rd3+16];
	setp.lt.s32 	%p2, %r8, 1;
	@%p2 bra 	$L__BB5_19;
	ld.global.u32 	%r9, [%rd3+20];
	setp.lt.s32 	%p3, %r9, 1;
	cvta.to.global.u64 	%rd19, %rd11;
	mul.wide.s32 	%rd20, %r40, 8;
	add.s64 	%rd4, %rd19, %rd20;
	mad.lo.s32 	%r53, %r2, %r6, %r7;
	mad.lo.s32 	%r10, %r53, %r3, %r5;
	@%p3 bra 	$L__BB5_19;
	ld.global.u32 	%r55, [%rd3];
	ld.global.u32 	%r11, [%rd3+4];
	ld.global.u32 	%r12, [%rd4];
	ld.global.u32 	%r13, [%rd4+4];
	mul.lo.s32 	%r14, %r8, %r4;
	mul.lo.s32 	%r56, %r55, %r6;
	sub.s32 	%r57, %r1, %r10;
	add.s32 	%r15, %r57, %r56;
	add.s32 	%r58, %r1, %r56;
	sub.s32 	%r16, %r58, %r10;
	mov.f64 	%fd118, 0d0000000000000000;
	mov.b32 	%r105, 0;
$L__BB5_4:
	setp.eq.s32 	%p4, %r9, 1;
	add.s32 	%r60, %r14, %r105;
	mul.lo.s32 	%r18, %r60, %r9;
	mul.lo.s32 	%r19, %r12, %r105;
	mov.b32 	%r109, 0;
	@%p4 bra 	$L__BB5_13;
	and.b32  	%r61, %r9, 2147483646;
	neg.s32 	%r108, %r61;
	add.s32 	%r62, %r16, %r19;
	mad.lo.s32 	%r107, %r11, %r62, %r7;
	mov.u32 	%r106, %r18;
$L__BB5_6:
	mul.wide.s32 	%rd21, %r106, 8;
	add.s64 	%rd5, %rd2, %rd21;
	ld.global.f64 	%fd3, [%rd5];
	add.s64 	%rd6, %rd1, %rd21;
	ld.global.f64 	%fd4, [%rd6];
	fma.rn.f64 	%fd32, %fd4, 0d3FF71547652B82FE, 0d4338000000000000;
	{
	.reg .b32 %temp; 
	mov.b64 	{%r25, %temp}, %fd32;
	}
	mov.f64 	%fd33, 0dC338000000000000;
	add.rn.f64 	%fd34, %fd32, %fd33;
	fma.rn.f64 	%fd35, %fd34, 0dBFE62E42FEFA39EF, %fd4;
	fma.rn.f64 	%fd36, %fd34, 0dBC7ABC9E3B39803F, %fd35;
	fma.rn.f64 	%fd37, %fd36, 0d3E5ADE1569CE2BDF, 0d3E928AF3FCA213EA;
	fma.rn.f64 	%fd38, %fd37, %fd36, 0d3EC71DEE62401315;
	fma.rn.f64 	%fd39, %fd38, %fd36, 0d3EFA01997C89EB71;
	fma.rn.f64 	%fd40, %fd39, %fd36, 0d3F2A01A014761F65;
	fma.rn.f64 	%fd41, %fd40, %fd36, 0d3F56C16C1852B7AF;
	fma.rn.f64 	%fd42, %fd41, %fd36, 0d3F81111111122322;
	fma.rn.f64 	%fd43, %fd42, %fd36, 0d3FA55555555502A1;
	fma.rn.f64 	%fd44, %fd43, %fd36, 0d3FC5555555555511;
	fma.rn.f64 	%fd45, %fd44, %fd36, 0d3FE000000000000B;
	fma.rn.f64 	%fd46, %fd45, %fd36, 0d3FF0000000000000;
	fma.rn.f64 	%fd47, %fd46, %fd36, 0d3FF0000000000000;
	{
	.reg .b32 %temp; 
	mov.b64 	{%r26, %temp}, %fd47;
	}
	{
	.reg .b32 %temp; 
	mov.b64 	{%temp, %r27}, %fd47;
	}
	shl.b32 	%r63, %r25, 20;
	add.s32 	%r64, %r63, %r27;
	mov.b64 	%fd116, {%r26, %r64};
	{
	.reg .b32 %temp; 
	mov.b64 	{%temp, %r65}, %fd4;
	}
	mov.b32 	%f4, %r65;
	abs.f32 	%f1, %f4;
	setp.lt.f32 	%p5, %f1, 0f4086232B;
	@%p5 bra 	$L__BB5_9;
	setp.lt.f64 	%p6, %fd4, 0d0000000000000000;
	add.f64 	%fd48, %fd4, 0d7FF0000000000000;
	selp.f64 	%fd116, 0d0000000000000000, %fd48, %p6;
	setp.geu.f32 	%p7, %f1, 0f40874800;
	@%p7 bra 	$L__BB5_9;
	shr.u32 	%r66, %r25, 31;
	add.s32 	%r67, %r25, %r66;
	shr.s32 	%r68, %r67, 1;
	shl.b32 	%r69, %r68, 20;
	add.s32 	%r70, %r27, %r69;
	mov.b64 	%fd49, {%r26, %r70};
	sub.s32 	%r71, %r25, %r68;
	shl.b32 	%r72, %r71, 20;
	add.s32 	%r73, %r72, 1072693248;
	mov.b32 	%r74, 0;
	mov.b64 	%fd50, {%r74, %r73};
	mul.f64 	%fd116, %fd50, %fd49;
$L__BB5_9:
	rcp.rn.f64 	%fd51, %fd116;
	mov.f64 	%fd52, 0d3FF0000000000000;
	sub.f64 	%fd53, %fd52, %fd51;
	mul.f64 	%fd54, %fd3, %fd53;
	mul.wide.s32 	%rd22, %r107, 8;
	add.s64 	%rd7, %rd1, %rd22;
	ld.global.f64 	%fd55, [%rd7];
	fma.rn.f64 	%fd9, %fd54, %fd55, %fd118;
	ld.global.f64 	%fd10, [%rd5+8];
	ld.global.f64 	%fd11, [%rd6+8];
	fma.rn.f64 	%fd56, %fd11, 0d3FF71547652B82FE, 0d4338000000000000;
	{
	.reg .b32 %temp; 
	mov.b64 	{%r28, %temp}, %fd56;
	}
	mov.f64 	%fd57, 0dC338000000000000;
	add.rn.f64 	%fd58, %fd56, %fd57;
	fma.rn.f64 	%fd59, %fd58, 0dBFE62E42FEFA39EF, %fd11;
	fma.rn.f64 	%fd60, %fd58, 0dBC7ABC9E3B39803F, %fd59;
	fma.rn.f64 	%fd61, %fd60, 0d3E5ADE1569CE2BDF, 0d3E928AF3FCA213EA;
	fma.rn.f64 	%fd62, %fd61, %fd60, 0d3EC71DEE62401315;
	fma.rn.f64 	%fd63, %fd62, %fd60, 0d3EFA01997C89EB71;
	fma.rn.f64 	%fd64, %fd63, %fd60, 0d3F2A01A014761F65;
	fma.rn.f64 	%fd65, %fd64, %fd60, 0d3F56C16C1852B7AF;
	fma.rn.f64 	%fd66, %fd65, %fd60, 0d3F81111111122322;
	fma.rn.f64 	%fd67, %fd66, %fd60, 0d3FA55555555502A1;
	fma.rn.f64 	%fd68, %fd67, %fd60, 0d3FC5555555555511;
	fma.rn.f64 	%fd69, %fd68, %fd60, 0d3FE000000000000B;
	fma.rn.f64 	%fd70, %fd69, %fd60, 0d3FF0000000000000;
	fma.rn.f64 	%fd71, %fd70, %fd60, 0d3FF0000000000000;
	{
	.reg .b32 %temp; 
	mov.b64 	{%r29, %temp}, %fd71;
	}
	{
	.reg .b32 %temp; 
	mov.b64 	{%temp, %r30}, %fd71;
	}
	shl.b32 	%r75, %r28, 20;
	add.s32 	%r76, %r75, %r30;
	mov.b64 	%fd117, {%r29, %r76};
	{
	.reg .b32 %temp; 
	mov.b64 	{%temp, %r77}, %fd11;
	}
	mov.b32 	%f5, %r77;
	abs.f32 	%f2, %f5;
	setp.lt.f32 	%p8, %f2, 0f4086232B;
	@%p8 bra 	$L__BB5_12;
	setp.lt.f64 	%p9, %fd11, 0d0000000000000000;
	add.f64 	%fd72, %fd11, 0d7FF0000000000000;
	selp.f64 	%fd117, 0d0000000000000000, %fd72, %p9;
	setp.geu.f32 	%p10, %f2, 0f40874800;
	@%p10 bra 	$L__BB5_12;
	shr.u32 	%r78, %r28, 31;
	add.s32 	%r79, %r28, %r78;
	shr.s32 	%r80, %r79, 1;
	shl.b32 	%r81, %r80, 20;
	add.s32 	%r82, %r30, %r81;
	mov.b64 	%fd73, {%r29, %r82};
	sub.s32 	%r83, %r28, %r80;
	shl.b32 	%r84, %r83, 20;
	add.s32 	%r85, %r84, 1072693248;
	mov.b32 	%r86, 0;
	mov.b64 	%fd74, {%r86, %r85};
	mul.f64 	%fd117, %fd74, %fd73;
$L__BB5_12:
	and.b32  	%r109, %r9, 2147483646;
	rcp.rn.f64 	%fd75, %fd117;
	mov.f64 	%fd76, 0d3FF0000000000000;
	sub.f64 	%fd77, %fd76, %fd75;
	mul.f64 	%fd78, %fd10, %fd77;
	mul.wide.s32 	%rd23, %r13, 8;
	add.s64 	%rd24, %rd7, %rd23;
	ld.global.f64 	%fd79, [%rd24];
	fma.rn.f64 	%fd118, %fd78, %fd79, %fd9;
	add.s32 	%r108, %r108, 2;
	shl.b32 	%r87, %r13, 1;
	add.s32 	%r107, %r107, %r87;
	add.s32 	%r106, %r106, 2;
	setp.ne.s32 	%p11, %r108, 0;
	@%p11 bra 	$L__BB5_6;
$L__BB5_13:
	and.b32  	%r88, %r9, 1;
	setp.eq.b32 	%p12, %r88, 1;
	not.pred 	%p13, %p12;
	@%p13 bra 	$L__BB5_18;
	add.s32 	%r89, %r18, %r109;
	mul.wide.s32 	%rd25, %r89, 8;
	add.s64 	%rd26, %rd2, %rd25;
	ld.global.f64 	%fd19, [%rd26];
	add.s64 	%rd27, %rd1, %rd25;
	ld.global.f64 	%fd20, [%rd27];
	fma.rn.f64 	%fd80, %fd20, 0d3FF71547652B82FE, 0d4338000000000000;
	{
	.reg .b32 %temp; 
	mov.b64 	{%r36, %temp}, %fd80;
	}
	mov.f64 	%fd81, 0dC338000000000000;
	add.rn.f64 	%fd82, %fd80, %fd81;
	fma.rn.f64 	%fd83, %fd82, 0dBFE62E42FEFA39EF, %fd20;
	fma.rn.f64 	%fd84, %fd82, 0dBC7ABC9E3B39803F, %fd83;
	fma.rn.f64 	%fd85, %fd84, 0d3E5ADE1569CE2BDF, 0d3E928AF3FCA213EA;
	fma.rn.f64 	%fd86, %fd85, %fd84, 0d3EC71DEE62401315;
	fma.rn.f64 	%fd87, %fd86, %fd84, 0d3EFA01997C89EB71;
	fma.rn.f64 	%fd88, %fd87, %fd84, 0d3F2A01A014761F65;
	fma.rn.f64 	%fd89, %fd88, %fd84, 0d3F56C16C1852B7AF;
	fma.rn.f64 	%fd90, %fd89, %fd84, 0d3F81111111122322;
	fma.rn.f64 	%fd91, %fd90, %fd84, 0d3FA55555555502A1;
	fma.rn.f64 	%fd92, %fd91, %fd84, 0d3FC5555555555511;
	fma.rn.f64 	%fd93, %fd92, %fd84, 0d3FE000000000000B;
	fma.rn.f64 	%fd94, %fd93, %fd84, 0d3FF0000000000000;
	fma.rn.f64 	%fd95, %fd94, %fd84, 0d3FF0000000000000;
	{
	.reg .b32 %temp; 
	mov.b64 	{%r37, %temp}, %fd95;
	}
	{
	.reg .b32 %temp; 
	mov.b64 	{%temp, %r38}, %fd95;
	}
	shl.b32 	%r90, %r36, 20;
	add.s32 	%r91, %r90, %r38;
	mov.b64 	%fd120, {%r37, %r91};
	{
	.reg .b32 %temp; 
	mov.b64 	{%temp, %r92}, %fd20;
	}
	mov.b32 	%f6, %r92;
	abs.f32 	%f3, %f6;
	setp.lt.f32 	%p14, %f3, 0f4086232B;
	@%p14 bra 	$L__BB5_17;
	setp.lt.f64 	%p15, %fd20, 0d0000000000000000;
	add.f64 	%fd96, %fd20, 0d7FF0000000000000;
	selp.f64 	%fd120, 0d0000000000000000, %fd96, %p15;
	setp.geu.f32 	%p16, %f3, 0f40874800;
	@%p16 bra 	$L__BB5_17;
	shr.u32 	%r93, %r36, 31;
	add.s32 	%r94, %r36, %r93;
	shr.s32 	%r95, %r94, 1;
	shl.b32 	%r96, %r95, 20;
	add.s32 	%r97, %r38, %r96;
	mov.b64 	%fd97, {%r37, %r97};
	sub.s32 	%r98, %r36, %r95;
	shl.b32 	%r99, %r98, 20;
	add.s32 	%r100, %r99, 1072693248;
	mov.b32 	%r101, 0;
	mov.b64 	%fd98, {%r101, %r100};
	mul.f64 	%fd120, %fd98, %fd97;
$L__BB5_17:
	rcp.rn.f64 	%fd99, %fd120;
	mov.f64 	%fd100, 0d3FF0000000000000;
	sub.f64 	%fd101, %fd100, %fd99;
	mul.f64 	%fd102, %fd19, %fd101;
	mad.lo.s32 	%r102, %r12, %r105, %r15;
	mad.lo.s32 	%r103, %r102, %r11, %r7;
	mad.lo.s32 	%r104, %r13, %r109, %r103;
	mul.wide.s32 	%rd28, %r104, 8;
	add.s64 	%rd29, %rd1, %rd28;
	ld.global.f64 	%fd103, [%rd29];
	fma.rn.f64 	%fd118, %fd102, %fd103, %fd118;
$L__BB5_18:
	add.s32 	%r105, %r105, 1;
	setp.ne.s32 	%p17, %r105, %r8;
	@%p17 bra 	$L__BB5_4;
$L__BB5_19:
	cvta.to.global.u64 	%rd30, %rd12;
	mul.wide.s32 	%rd31, %r1, 8;
	add.s64 	%rd32, %rd30, %rd31;
	ld.global.f64 	%fd104, [%rd32];
	mul.f64 	%fd105, %fd104, 0d3FECCCCCCCCCCCCD;
	mul.f64 	%fd106, %fd118, %fd118;
	fma.rn.f64 	%fd107, %fd106, 0d3FB999999999999A, %fd105;
	st.global.f64 	[%rd32], %fd107;
	cvta.to.global.u64 	%rd33, %rd8;
	add.s64 	%rd34, %rd33, %rd31;
	ld.global.f64 	%fd108, [%rd34];
	mul.f64 	%fd109, %fd118, 0d3FD3333333333333;
	sqrt.rn.f64 	%fd110, %fd107;
	div.rn.f64 	%fd111, %fd109, %fd110;
	add.f64 	%fd112, %fd108, %fd111;
	st.global.f64 	[%rd34], %fd112;
$L__BB5_20:
	ret;

}
	// .globl	_Z14propagateErrorPdS_S_S_P4DIM4S1_P4DIM2ii
.visible .entry _Z14propagateErrorPdS_S_S_P4DIM4S1_P4DIM2ii(
	.param .u64 .ptr .align 1 _Z14propagateErrorPdS_S_S_P4DIM4S1_P4DIM2ii_param_0,
	.param .u64 .ptr .align 1 _Z14propagateErrorPdS_S_S_P4DIM4S1_P4DIM2ii_param_1,
	.param .u64 .ptr .align 1 _Z14propagateErrorPdS_S_S_P4DIM4S1_P4DIM2ii_param_2,
	.param .u64 .ptr .align 1 _Z14propagateErrorPdS_S_S_P4DIM4S1_P4DIM2ii_param_3,
	.param .u64 .ptr .align 1 _Z14propagateErrorPdS_S_S_P4DIM4S1_P4DIM2ii_param_4,
	.param .u64 .ptr .align 1 _Z14propagateErrorPdS_S_S_P4DIM4S1_P4DIM2ii_param_5,
	.param .u64 .ptr .align 1 _Z14propagateErrorPdS_S_S_P4DIM4S1_P4DIM2ii_param_6,
	.param .u32 _Z14propagateErrorPdS_S_S_P4DIM4S1_P4DIM2ii_param_7,
	.param .u32 _Z14propagateErrorPdS_S_S_P4DIM4S1_P4DIM2ii_param_8
)
{
	.reg .pred 	%p<21>;
	.reg .b32 	%r<72>;
	.reg .b32 	%f<3>;
	.reg .b64 	%rd<34>;
	.reg .b64 	%fd<47>;

	ld.param.u64 	%rd6, [_Z14propagateErrorPdS_S_S_P4DIM4S1_P4DIM2ii_param_0];
	ld.param.u64 	%rd8, [_Z14propagateErrorPdS_S_S_P4DIM4S1_P4DIM2ii_param_2];
	ld.param.u64 	%rd9, [_Z14propagateErrorPdS_S_S_P4DIM4S1_P4DIM2ii_param_3];
	ld.param.u64 	%rd10, [_Z14propagateErrorPdS_S_S_P4DIM4S1_P4DIM2ii_param_4];
	ld.param.u64 	%rd11, [_Z14propagateErrorPdS_S_S_P4DIM4S1_P4DIM2ii_param_5];
	ld.param.u32 	%r30, [_Z14propagateErrorPdS_S_S_P4DIM4S1_P4DIM2ii_param_8];
	mov.u32 	%r31, %tid.x;
	mov.u32 	%r32, %ctaid.x;
	mov.u32 	%r33, %ntid.x;
	mad.lo.s32 	%r1, %r32, %r33, %r31;
	setp.ge.s32 	%p3, %r1, %r30;
	@%p3 bra 	$L__BB6_14;
	ld.param.u32 	%r64, [_Z14propagateErrorPdS_S_S_P4DIM4S1_P4DIM2ii_param_7];
	cvta.to.global.u64 	%rd13, %rd10;
	cvta.to.global.u64 	%rd14, %rd11;
	mul.wide.s32 	%rd15, %r64, 16;
	add.s64 	%rd1, %rd13, %rd15;
	ld.global.u32 	%r34, [%rd1];
	ld.global.u32 	%r35, [%rd1+4];
	mul.lo.s32 	%r36, %r35, %r34;
	div.s32 	%r2, %r1, %r36;
	mul.lo.s32 	%r37, %r36, %r2;
	sub.s32 	%r38, %r1, %r37;
	div.s32 	%r3, %r38, %r35;
	mad.lo.s32 	%r39, %r35, %r3, %r37;
	sub.s32 	%r4, %r1, %r39;
	add.s64 	%rd16, %rd14, %rd15;
	add.s64 	%rd2, %rd16, 12;
	ld.global.u32 	%r5, [%rd16+12];
	setp.lt.s32 	%p4, %r5, 1;
	mov.f64 	%fd44, 0d0000000000000000;
	@%p4 bra 	$L__BB6_13;
	ld.param.u32 	%r65, [_Z14propagateErrorPdS_S_S_P4DIM4S1_P4DIM2ii_param_7];
	ld.param.u64 	%rd32, [_Z14propagateErrorPdS_S_S_P4DIM4S1_P4DIM2ii_param_6];
	cvta.to.global.u64 	%rd17, %rd32;
	mul.wide.s32 	%rd18, %r65, 8;
	add.s64 	%rd19, %rd17, %rd18;
	ld.global.u32 	%r6, [%rd19];
	rem.s32 	%r7, %r3, %r6;
	ld.global.u32 	%r8, [%rd2+-12];
	setp.lt.s32 	%p5, %r7, %r8;
	setp.ge.s32 	%p6, %r3, %r7;
	and.pred  	%p1, %p5, %p6;
	mul.lo.s32 	%r9, %r8, %r2;
	cvta.to.global.u64 	%rd3, %rd9;
	cvta.to.global.u64 	%rd4, %rd6;
	cvta.to.global.u64 	%rd5, %rd8;
	mov.f64 	%fd44, 0d0000000000000000;
	mov.b32 	%r67, 0;
	not.pred 	%p7, %p1;
$L__BB6_3:
	@%p7 bra 	$L__BB6_12;
	ld.param.u32 	%r66, [_Z14propagateErrorPdS_S_S_P4DIM4S1_P4DIM2ii_param_7];
	ld.param.u64 	%rd33, [_Z14propagateErrorPdS_S_S_P4DIM4S1_P4DIM2ii_param_6];
	cvta.to.global.u64 	%rd20, %rd33;
	mul.wide.s32 	%rd21, %r66, 8;
	add.s64 	%rd22, %rd20, %rd21;
	ld.global.u32 	%r11, [%rd22+4];
	rem.s32 	%r12, %r4, %r11;
	ld.global.u32 	%r13, [%rd2+-8];
	setp.lt.s32 	%p8, %r12, %r13;
	setp.ge.s32 	%p9, %r4, %r12;
	and.pred  	%p2, %p8, %p9;
	not.pred 	%p10, %p2;
	mov.u32 	%r68, %r7;
$L__BB6_5:
	@%p10 bra 	$L__BB6_11;
	add.s32 	%r70, %r11, %r12;
	mul.lo.s32 	%r41, %r8, %r67;
	mul.lo.s32 	%r42, %r41, %r13;
	ld.global.u32 	%r43, [%rd2+-4];
	add.s32 	%r44, %r9, %r68;
	mul.lo.s32 	%r45, %r44, %r13;
	mad.lo.s32 	%r46, %r42, %r43, %r45;
	ld.global.u32 	%r47, [%rd1+16];
	ld.global.u32 	%r48, [%rd1+20];
	sub.s32 	%r49, %r3, %r68;
	mad.lo.s32 	%r50, %r47, %r67, %r49;
	add.s32 	%r71, %r12, %r46;
	sub.s32 	%r51, %r4, %r12;
	mad.lo.s32 	%r69, %r50, %r48, %r51;
$L__BB6_7:
	mul.wide.s32 	%rd23, %r71, 8;
	add.s64 	%rd24, %rd3, %rd23;
	mul.wide.s32 	%rd25, %r69, 8;
	add.s64 	%rd26, %rd5, %rd25;
	add.s64 	%rd27, %rd4, %rd25;
	ld.global.f64 	%fd16, [%rd24];
	ld.global.f64 	%fd17, [%rd27];
	mul.f64 	%fd4, %fd16, %fd17;
	ld.global.f64 	%fd5, [%rd26];
	fma.rn.f64 	%fd18, %fd5, 0d3FF71547652B82FE, 0d4338000000000000;
	{
	.reg .b32 %temp; 
	mov.b64 	{%r21, %temp}, %fd18;
	}
	mov.f64 	%fd19, 0dC338000000000000;
	add.rn.f64 	%fd20, %fd18, %fd19;
	fma.rn.f64 	%fd21, %fd20, 0dBFE62E42FEFA39EF, %fd5;
	fma.rn.f64 	%fd22, %fd20, 0dBC7ABC9E3B39803F, %fd21;
	fma.rn.f64 	%fd23, %fd22, 0d3E5ADE1569CE2BDF, 0d3E928AF3FCA213EA;
	fma.rn.f64 	%fd24, %fd23, %fd22, 0d3EC71DEE62401315;
	fma.rn.f64 	%fd25, %fd24, %fd22, 0d3EFA01997C89EB71;
	fma.rn.f64 	%fd26, %fd25, %fd22, 0d3F2A01A014761F65;
	fma.rn.f64 	%fd27, %fd26, %fd22, 0d3F56C16C1852B7AF;
	fma.rn.f64 	%fd28, %fd27, %fd22, 0d3F81111111122322;
	fma.rn.f64 	%fd29, %fd28, %fd22, 0d3FA55555555502A1;
	fma.rn.f64 	%fd30, %fd29, %fd22, 0d3FC5555555555511;
	fma.rn.f64 	%fd31, %fd30, %fd22, 0d3FE000000000000B;
	fma.rn.f64 	%fd32, %fd31, %fd22, 0d3FF0000000000000;
	fma.rn.f64 	%fd33, %fd32, %fd22, 0d3FF0000000000000;
	{
	.reg .b32 %temp; 
	mov.b64 	{%r22, %temp}, %fd33;
	}
	{
	.reg .b32 %temp; 
	mov.b64 	{%temp, %r23}, %fd33;
	}
	shl.b32 	%r52, %r21, 20;
	add.s32 	%r53, %r52, %r23;
	mov.b64 	%fd43, {%r22, %r53};
	{
	.reg .b32 %temp; 
	mov.b64 	{%temp, %r54}, %fd5;
	}
	mov.b32 	%f2, %r54;
	abs.f32 	%f1, %f2;
	setp.lt.f32 	%p11, %f1, 0f4086232B;
	@%p11 bra 	$L__BB6_10;
	setp.lt.f64 	%p12, %fd5, 0d0000000000000000;
	add.f64 	%fd34, %fd5, 0d7FF0000000000000;
	selp.f64 	%fd43, 0d0000000000000000, %fd34, %p12;
	setp.geu.f32 	%p13, %f1, 0f40874800;
	@%p13 bra 	$L__BB6_10;
	shr.u32 	%r55, %r21, 31;
	add.s32 	%r56, %r21, %r55;
	shr.s32 	%r57, %r56, 1;
	shl.b32 	%r58, %r57, 20;
	add.s32 	%r59, %r23, %r58;
	mov.b64 	%fd35, {%r22, %r59};
	sub.s32 	%r60, %r21, %r57;
	shl.b32 	%r61, %r60, 20;
	add.s32 	%r62, %r61, 1072693248;
	mov.b32 	%r63, 0;
	mov.b64 	%fd36, {%r63, %r62};
	mul.f64 	%fd43, %fd36, %fd35;
$L__BB6_10:
	rcp.rn.f64 	%fd37, %fd43;
	mov.f64 	%fd38, 0d3FF0000000000000;
	sub.f64 	%fd39, %fd38, %fd37;
	fma.rn.f64 	%fd44, %fd4, %fd39, %fd44;
	setp.lt.s32 	%p14, %r70, %r13;
	setp.ge.s32 	%p15, %r4, %r70;
	and.pred  	%p16, %p14, %p15;
	add.s32 	%r71, %r71, %r11;
	add.s32 	%r70, %r70, %r11;
	sub.s32 	%r69, %r69, %r11;
	@%p16 bra 	$L__BB6_7;
$L__BB6_11:
	add.s32 	%r68, %r6, %r68;
	setp.lt.s32 	%p17, %r68, %r8;
	setp.ge.s32 	%p18, %r3, %r68;
	and.pred  	%p19, %p17, %p18;
	@%p19 bra 	$L__BB6_5;
$L__BB6_12:
	add.s32 	%r67, %r67, 1;
	setp.ne.s32 	%p20, %r67, %r5;
	@%p20 bra 	$L__BB6_3;
$L__BB6_13:
	ld.param.u64 	%rd31, [_Z14propagateErrorPdS_S_S_P4DIM4S1_P4DIM2ii_param_1];
	cvta.to.global.u64 	%rd28, %rd31;
	mul.wide.s32 	%rd29, %r1, 8;
	add.s64 	%rd30, %rd28, %rd29;
	st.global.f64 	[%rd30], %fd44;
$L__BB6_14:
	ret;

}


// ===== COMPILED SASS (sm_100) =====

	.target	sm_100

	.elftype	@"ET_EXEC"


//--------------------- .note.nv.tkinfo           --------------------------
	.section	.note.nv.tkinfo,"",@"SHT_NOTE"
	.sectionflags	@"SHF_NOTE_NV_TKINFO"
	.tkinfo
        /*0018*/ 	.word	0x00000002
        /*0030*/ 	.string	""
        /*0030*/ 	.string	"ptxas"
        /*0030*/ 	.string	"Cuda compilation tools, release 13.0, V13.0.88"
        /*0030*/ 	.string	"Build cuda_13.0.r13.0/compiler.36424714_0"
        /*0030*/ 	.string	"-arch sm_100 -m 64 "



//--------------------- .note.nv.cuinfo           --------------------------
	.section	.note.nv.cuinfo,"",@"SHT_NOTE"
	.sectionflags	@"SHF_NOTE_NV_CUINFO"
        /*0018*/ 	.short	0x0002
        /*001a*/ 	.short	0x0064
        /*001c*/ 	.short	0x0082
	.zero		2


//--------------------- .nv.info                  --------------------------
	.section	.nv.info,"",@"SHT_CUDA_INFO"
	.align	4


	//----- nvinfo : EIATTR_REGCOUNT
	.align		4
        /*0000*/ 	.byte	0x04, 0x2f
        /*0002*/ 	.short	(.L_1 - .L_0)
	.align		4
.L_0:
        /*0004*/ 	.word	index@(_Z11initWeightsPdi)
        /*0008*/ 	.word	0x00000017


	//----- nvinfo : EIATTR_FRAME_SIZE
	.align		4
.L_1:
        /*000c*/ 	.byte	0x04, 0x11
        /*000e*/ 	.short	(.L_3 - .L_2)
	.align		4
.L_2:
        /*0010*/ 	.word	index@($__internal_4_$__cuda_sm20_div_rn_f64_full)
        /*0014*/ 	.word	0x00000000


	//----- nvinfo : EIATTR_FRAME_SIZE
	.align		4
.L_3:
        /*0018*/ 	.byte	0x04, 0x11
        /*001a*/ 	.short	(.L_5 - .L_4)
	.align		4
.L_4:
        /*001c*/ 	.word	index@(_Z11initWeightsPdi)
        /*0020*/ 	.word	0x00000000


	//----- nvinfo : EIATTR_REGCOUNT
	.align		4
.L_5:
        /*0024*/ 	.byte	0x04, 0x2f
        /*0026*/ 	.short	(.L_7 - .L_6)
	.align		4
.L_6:
        /*0028*/ 	.word	index@(_Z11forwardUtilPdS_S_iP4DIM4S1_P4DIM2)
        /*002c*/ 	.word	0x0000001f


	//----- nvinfo : EIATTR_FRAME_SIZE
	.align		4
.L_7:
        /*0030*/ 	.byte	0x04, 0x11
        /*0032*/ 	.short	(.L_9 - .L_8)
	.align		4
.L_8:
        /*0034*/ 	.word	index@(_Z11forwardUtilPdS_S_iP4DIM4S1_P4DIM2)
        /*0038*/ 	.word	0x00000000


	//----- nvinfo : EIATTR_REGCOUNT
	.align		4
.L_9:
        /*003c*/ 	.byte	0x04, 0x2f
        /*003e*/ 	.short	(.L_11 - .L_10)
	.align		4
.L_10:
        /*0040*/ 	.word	index@(_Z7findMaxPdiiS_P4DIM4)
        /*0044*/ 	.word	0x00000014


	//----- nvinfo : EIATTR_FRAME_SIZE
	.align		4
.L_11:
        /*0048*/ 	.byte	0x04, 0x11
        /*004a*/ 	.short	(.L_13 - .L_12)
	.align		4
.L_12:
        /*004c*/ 	.word	index@(_Z7findMaxPdiiS_P4DIM4)
        /*0050*/ 	.word	0x00000000


	//----- nvinfo : EIATTR_REGCOUNT
	.align		4
.L_13:
        /*0054*/ 	.byte	0x04, 0x2f
        /*0056*/ 	.short	(.L_15 - .L_14)
	.align		4
.L_14:
        /*0058*/ 	.word	index@(_Z10initFlayerPdPc)
        /*005c*/ 	.word	0x0000000a


	//----- nvinfo : EIATTR_FRAME_SIZE
	.align		4
.L_15:
        /*0060*/ 	.byte	0x04, 0x11
        /*0062*/ 	.short	(.L_17 - .L_16)
	.align		4
.L_16:
        /*0064*/ 	.word	index@(_Z10initFlayerPdPc)
        /*0068*/ 	.word	0x00000000


	//----- nvinfo : EIATTR_REGCOUNT
	.align		4
.L_17:
        /*006c*/ 	.byte	0x04, 0x2f
        /*006e*/ 	.short	(.L_19 - .L_18)
	.align		4
.L_18:
        /*0070*/ 	.word	index@(_Z13setFinalLayerPdS_id)
        /*0074*/ 	.word	0x0000000c


	//----- nvinfo : EIATTR_FRAME_SIZE
	.align		4
.L_19:
        /*0078*/ 	.byte	0x04, 0x11
        /*007a*/ 	.short	(.L_21 - .L_20)
	.align		4
.L_20:
        /*007c*/ 	.word	index@(_Z13setFinalLayerPdS_id)
        /*0080*/ 	.word	0x00000000


	//----- nvinfo : EIATTR_REGCOUNT
	.align		4
.L_21:
        /*0084*/ 	.byte	0x04, 0x2f
        /*0086*/ 	.short	(.L_23 - .L_22)
	.align		4
.L_22:
        /*0088*/ 	.word	index@(_Z9updateWtsPdS_S_P4DIM4S1_P4DIM2iS_i)
        /*008c*/ 	.word	0x00000026


	//----- nvinfo : EIATTR_FRAME_SIZE
	.align		4
.L_23:
        /*0090*/ 	.byte	0x04, 0x11
        /*0092*/ 	.short	(.L_25 - .L_24)
	.align		4
.L_24:
        /*0094*/ 	.word	index@($__internal_3_$__cuda_sm20_dsqrt_rn_f64_mediumpath_v1)
        /*0098*/ 	.word	0x00000000


	//----- nvinfo : EIATTR_FRAME_SIZE
	.align		4
.L_25:
        /*009c*/ 	.byte	0x04, 0x11
        /*009e*/ 	.short	(.L_27 - .L_26)
	.align		4
.L_26:
        /*00a0*/ 	.word	index@($__internal_2_$__cuda_sm20_div_rn_f64_full)
        /*00a4*/ 	.word	0x00000000


	//----- nvinfo : EIATTR_FRAME_SIZE
	.align		4
.L_27:
        /*00a8*/ 	.byte	0x04, 0x11
        /*00aa*/ 	.short	(.L_29 - .L_28)
	.align		4
.L_28:
        /*00ac*/ 	.word	index@($__internal_1_$__cuda_sm20_dblrcp_rn_slowpath_v3)
        /*00b0*/ 	.word	0x00000000


	//----- nvinfo : EIATTR_FRAME_SIZE
	.align		4
.L_29:
        /*00b4*/ 	.byte	0x04, 0x11
        /*00b6*/ 	.short	(.L_31 - .L_30)
	.align		4
.L_30:
        /*00b8*/ 	.word	index@(_Z9updateWtsPdS_S_P4DIM4S1_P4DIM2iS_i)
        /*00bc*/ 	.word	0x00000000


	//----- nvinfo : EIATTR_REGCOUNT
	.align		4
.L_31:
        /*00c0*/ 	.byte	0x04, 0x2f
        /*00c2*/ 	.short	(.L_33 - .L_32)
	.align		4
.L_32:
        /*00c4*/ 	.word	index@(_Z14propagateErrorPdS_S_S_P4DIM4S1_P4DIM2ii)
        /*00c8*/ 	.word	0x00000027


	//----- nvinfo : EIATTR_FRAME_SIZE
	.align		4
.L_33:
        /*00cc*/ 	.byte	0x04, 0x11
        /*00ce*/ 	.short	(.L_35 - .L_34)
	.align		4
.L_34:
        /*00d0*/ 	.word	index@($__internal_0_$__cuda_sm20_dblrcp_rn_slowpath_v3)
        /*00d4*/ 	.word	0x00000000


	//----- nvinfo : EIATTR_FRAME_SIZE
	.align		4
.L_35:
        /*00d8*/ 	.byte	0x04, 0x11
        /*00da*/ 	.short	(.L_37 - .L_36)
	.align		4
.L_36:
        /*00dc*/ 	.word	index@(_Z14propagateErrorPdS_S_S_P4DIM4S1_P4DIM2ii)
        /*00e0*/ 	.word	0x00000000


	//----- nvinfo : EIATTR_MIN_STACK_SIZE
	.align		4
.L_37:
        /*00e4*/ 	.byte	0x04, 0x12
        /*00e6*/ 	.short	(.L_39 - .L_38)
	.align		4
.L_38:
        /*00e8*/ 	.word	index@(_Z14propagateErrorPdS_S_S_P4DIM4S1_P4DIM2ii)
        /*00ec*/ 	.word	0x00000000


	//----- nvinfo : EIATTR_MIN_STACK_SIZE
	.align		4
.L_39:
        /*00f0*/ 	.byte	0x04, 0x12
        /*00f2*/ 	.short	(.L_41 - .L_40)
	.align		4
.L_40:
        /*00f4*/ 	.word	index@(_Z9updateWtsPdS_S_P4DIM4S1_P4DIM2iS_i)
        /*00f8*/ 	.word	0x00000000


	//----- nvinfo : EIATTR_MIN_STACK_SIZE
	.align		4
.L_41:
        /*00fc*/ 	.byte	0x04, 0x12
        /*00fe*/ 	.short	(.L_43 - .L_42)
	.align		4
.L_42:
        /*0100*/ 	.word	index@(_Z13setFinalLayerPdS_id)
        /*0104*/ 	.word	0x00000000


	//----- nvinfo : EIATTR_MIN_STACK_SIZE
	.align		4
.L_43:
        /*0108*/ 	.byte	0x04, 0x12
        /*010a*/ 	.short	(.L_45 - .L_44)
	.align		4
.L_44:
        /*010c*/ 	.word	index@(_Z10initFlayerPdPc)
        /*0110*/ 	.word	0x00000000


	//----- nvinfo : EIATTR_MIN_STACK_SIZE
	.align		4
.L_45:
        /*0114*/ 	.byte	0x04, 0x12
        /*0116*/ 	.short	(.L_47 - .L_46)
	.align		4
.L_46:
        /*0118*/ 	.word	index@(_Z7findMaxPdiiS_P4DIM4)
        /*011c*/ 	.word	0x00000000


	//----- nvinfo : EIATTR_MIN_STACK_SIZE
	.align		4
.L_47:
        /*0120*/ 	.byte	0x04, 0x12
        /*0122*/ 	.short	(.L_49 - .L_48)
	.align		4
.L_48:
        /*0124*/ 	.word	index@(_Z11forwardUtilPdS_S_iP4DIM4S1_P4DIM2)
        /*0128*/ 	.word	0x00000000


	//----- nvinfo : EIATTR_MIN_STACK_SIZE
	.align		4
.L_49:
        /*012c*/ 	.byte	0x04, 0x12
        /*012e*/ 	.short	(.L_51 - .L_50)
	.align		4
.L_50:
        /*0130*/ 	.word	index@(_Z11initWeightsPdi)
        /*0134*/ 	.word	0x00000000
.L_51:


//--------------------- .nv.compat                --------------------------
	.section	.nv.compat,"",@"SHT_CUDA_COMPAT_INFO"
	.align	4
        /*0000*/ 	.byte	0x02, 0x09, 0x00, 0x00, 0x02, 0x02, 0x01, 0x00, 0x02, 0x05, 0x05, 0x00, 0x03, 0x07, 0x01, 0x01
        /*0010*/ 	.byte	0x02, 0x03, 0x00, 0x00, 0x02, 0x06, 0x01, 0x00, 0x04, 0x0b, 0x08, 0x00, 0x01, 0x00, 0x00, 0x00
        /*0020*/ 	.byte	0x00, 0x00, 0x00, 0x00


//--------------------- .nv.info._Z14propagateErrorPdS_S_S_P4DIM4S1_P4DIM2ii --------------------------
	.section	.nv.info._Z14propagateErrorPdS_S_S_P4DIM4S1_P4DIM2ii,"",@"SHT_CUDA_INFO"
	.sectionflags	@""
	.align	4


	//----- nvinfo : EIATTR_CUDA_API_VERSION
	.align		4
        /*0000*/ 	.byte	0x04, 0x37
        /*0002*/ 	.short	(.L_53 - .L_52)
.L_52:
        /*0004*/ 	.word	0x00000082


	//----- nvinfo : EIATTR_KPARAM_INFO
	.align		4
.L_53:
        /*0008*/ 	.byte	0x04, 0x17
        /*000a*/ 	.short	(.L_55 - .L_54)
.L_54:
        /*000c*/ 	.word	0x00000000
        /*0010*/ 	.short	0x0008
        /*0012*/ 	.short	0x003c
        /*0014*/ 	.byte	0x00, 0xf0, 0x11, 0x00


	//----- nvinfo : EIATTR_KPARAM_INFO
	.align		4
.L_55:
        /*0018*/ 	.byte	0x04, 0x17
        /*001a*/ 	.short	(.L_57 - .L_56)
.L_56:
        /*001c*/ 	.word	0x00000000
        /*0020*/ 	.short	0x0007
        /*0022*/ 	.short	0x0038
        /*0024*/ 	.byte	0x00, 0xf0, 0x11, 0x00


	//----- nvinfo : EIATTR_KPARAM_INFO
	.align		4
.L_57:
        /*0028*/ 	.byte	0x04, 0x17
        /*002a*/ 	.short	(.L_59 - .L_58)
.L_58:
        /*002c*/ 	.word	0x00000000
        /*0030*/ 	.short	0x0006
        /*0032*/ 	.short	0x0030
        /*0034*/ 	.byte	0x00, 0xf5, 0x21, 0x00


	//----- nvinfo : EIATTR_KPARAM_INFO
	.align		4
.L_59:
        /*0038*/ 	.byte	0x04, 0x17
        /*003a*/ 	.short	(.L_61 - .L_60)
.L_60:
        /*003c*/ 	.word	0x00000000
        /*0040*/ 	.short	0x0005
        /*0042*/ 	.short	0x0028
        /*0044*/ 	.byte	0x00, 0xf5, 0x21, 0x00


	//----- nvinfo : EIATTR_KPARAM_INFO
	.align		4
.L_61:
        /*0048*/ 	.byte	0x04, 0x17
        /*004a*/ 	.short	(.L_63 - .L_62)
.L_62:
        /*004c*/ 	.word	0x00000000
        /*0050*/ 	.short	0x0004
        /*0052*/ 	.short	0x0020
        /*0054*/ 	.byte	0x00, 0xf5, 0x21, 0x00


	//----- nvinfo : EIATTR_KPARAM_INFO
	.align		4
.L_63:
        /*0058*/ 	.byte	0x04, 0x17
        /*005a*/ 	.short	(.L_65 - .L_64)
.L_64:
        /*005c*/ 	.word	0x00000000
        /*0060*/ 	.short	0x0003
        /*0062*/ 	.short	0x0018
        /*0064*/ 	.byte	0x00, 0xf5, 0x21, 0x00


	//----- nvinfo : EIATTR_KPARAM_INFO
	.align		4
.L_65:
        /*0068*/ 	.byte	0x04, 0x17
        /*006a*/ 	.short	(.L_67 - .L_66)
.L_66:
        /*006c*/ 	.word	0x00000000
        /*0070*/ 	.short	0x0002
        /*0072*/ 	.short	0x0010
        /*0074*/ 	.byte	0x00, 0xf5, 0x21, 0x00


	//----- nvinfo : EIATTR_KPARAM_INFO
	.align		4
.L_67:
        /*0078*/ 	.byte	0x04, 0x17
        /*007a*/ 	.short	(.L_69 - .L_68)
.L_68:
        /*007c*/ 	.word	0x00000000
        /*0080*/ 	.short	0x0001
        /*0082*/ 	.short	0x0008
        /*0084*/ 	.byte	0x00, 0xf5, 0x21, 0x00


	//----- nvinfo : EIATTR_KPARAM_INFO
	.align		4
.L_69:
        /*0088*/ 	.byte	0x04, 0x17
        /*008a*/ 	.short	(.L_71 - .L_70)
.L_70:
        /*008c*/ 	.word	0x00000000
        /*0090*/ 	.short	0x0000
        /*0092*/ 	.short	0x0000
        /*0094*/ 	.byte	0x00, 0xf5, 0x21, 0x00


	//----- nvinfo : EIATTR_SPARSE_MMA_MASK
	.align		4
.L_71:
        /*0098*/ 	.byte	0x03, 0x50
        /*009a*/ 	.short	0x0000


	//----- nvinfo : EIATTR_MAXREG_COUNT
	.align		4
        /*009c*/ 	.byte	0x03, 0x1b
        /*009e*/ 	.short	0x00ff


	//----- nvinfo : EIATTR_MERCURY_ISA_VERSION
	.align		4
        /*00a0*/ 	.byte	0x03, 0x5f
        /*00a2*/ 	.short	0x0101


	//----- nvinfo : EIATTR_VRC_CTA_INIT_COUNT
	.align		4
        /*00a4*/ 	.byte	0x02, 0x4a
	.zero		1
	.zero		1


	//----- nvinfo : EIATTR_EXIT_INSTR_OFFSETS
	.align		4
        /*00a8*/ 	.byte	0x04, 0x1c
        /*00aa*/ 	.short	(.L_73 - .L_72)


	//   ....[0]....
.L_72:
        /*00ac*/ 	.word	0x00000070


	//   ....[1]....
        /*00b0*/ 	.word	0x00001070


	//----- nvinfo : EIATTR_CRS_STACK_SIZE
	.align		4
.L_73:
        /*00b4*/ 	.byte	0x04, 0x1e
        /*00b6*/ 	.short	(.L_75 - .L_74)
.L_74:
        /*00b8*/ 	.word	0x00000000


	//----- nvinfo : EIATTR_CBANK_PARAM_SIZE
	.align		4
.L_75:
        /*00bc*/ 	.byte	0x03, 0x19
        /*00be*/ 	.short	0x0040


	//----- nvinfo : EIATTR_PARAM_CBANK
	.align		4
        /*00c0*/ 	.byte	0x04, 0x0a
        /*00c2*/ 	.short	(.L_77 - .L_76)
	.align		4
.L_76:
        /*00c4*/ 	.word	index@(.nv.constant0._Z14propagateErrorPdS_S_S_P4DIM4S1_P4DIM2ii)
        /*00c8*/ 	.short	0x0380
        /*00ca*/ 	.short	0x0040


	//----- nvinfo : EIATTR_SW_WAR
	.align		4
.L_77:
        /*00cc*/ 	.byte	0x04, 0x36
        /*00ce*/ 	.short	(.L_79 - .L_78)
.L_78:
        /*00d0*/ 	.word	0x00000008
.L_79:


//--------------------- .nv.info._Z9updateWtsPdS_S_P4DIM4S1_P4DIM2iS_i --------------------------
	.section	.nv.info._Z9updateWtsPdS_S_P4DIM4S1_P4DIM2iS_i,"",@"SHT_CUDA_INFO"
	.sectionflags	@""
	.align	4


	//----- nvinfo : EIATTR_CUDA_API_VERSION
	.align		4
        /*0000*/ 	.byte	0x04, 0x37
        /*0002*/ 	.short	(.L_81 - .L_80)
.L_80:
        /*0004*/ 	.word	0x00000082


	//----- nvinfo : EIATTR_KPARAM_INFO
	.align		4
.L_81:
        /*0008*/ 	.byte	0x04, 0x17
        /*000a*/ 	.short	(.L_83 - .L_82)
.L_82:
        /*000c*/ 	.word	0x00000000
        /*0010*/ 	.short	0x0008
        /*0012*/ 	.short	0x0040
        /*0014*/ 	.byte	0x00, 0xf0, 0x11, 0x00


	//----- nvinfo : EIATTR_KPARAM_INFO
	.align		4
.L_83:
        /*0018*/ 	.byte	0x04, 0x17
        /*001a*/ 	.short	(.L_85 - .L_84)
.L_84:
        /*001c*/ 	.word	0x00000000
        /*0020*/ 	.short	0x0007
        /*0022*/ 	.short	0x0038
        /*0024*/ 	.byte	0x00, 0xf5, 0x21, 0x00


	//----- nvinfo : EIATTR_KPARAM_INFO
	.align		4
.L_85:
        /*0028*/ 	.byte	0x04, 0x17
        /*002a*/ 	.short	(.L_87 - .L_86)
.L_86:
        /*002c*/ 	.word	0x00000000
        /*0030*/ 	.short	0x0006
        /*0032*/ 	.short	0x0030
        /*0034*/ 	.byte	0x00, 0xf0, 0x11, 0x00


	//----- nvinfo : EIATTR_KPARAM_INFO
	.align		4
.L_87:
        /*0038*/ 	.byte	0x04, 0x17
        /*003a*/ 	.short	(.L_89 - .L_88)
.L_88:
        /*003c*/ 	.word	0x00000000
        /*0040*/ 	.short	0x0005
        /*0042*/ 	.short	0x0028
        /*0044*/ 	.byte	0x00, 0xf5, 0x21, 0x00


	//----- nvinfo : EIATTR_KPARAM_INFO
	.align		4
.L_89:
        /*0048*/ 	.byte	0x04, 0x17
        /*004a*/ 	.short	(.L_91 - .L_90)
.L_90:
        /*004c*/ 	.word	0x00000000
        /*0050*/ 	.short	0x0004
        /*0052*/ 	.short	0x0020
        /*0054*/ 	.byte	0x00, 0xf5, 0x21, 0x00


	//----- nvinfo : EIATTR_KPARAM_INFO
	.align		4
.L_91:
        /*0058*/ 	.byte	0x04, 0x17
        /*005a*/ 	.short	(.L_93 - .L_92)
.L_92:
        /*005c*/ 	.word	0x00000000
        /*0060*/ 	.short	0x0003
        /*0062*/ 	.short	0x0018
        /*0064*/ 	.byte	0x00, 0xf5, 0x21, 0x00


	//----- nvinfo : EIATTR_KPARAM_INFO
	.align		4
.L_93:
        /*0068*/ 	.byte	0x04, 0x17
        /*006a*/ 	.short	(.L_95 - .L_94)
.L_94:
        /*006c*/ 	.word	0x00000000
        /*0070*/ 	.short	0x0002
        /*0072*/ 	.short	0x0010
        /*0074*/ 	.byte	0x00, 0xf5, 0x21, 0x00


	//----- nvinfo : EIATTR_KPARAM_INFO
	.align		4
.L_95:
        /*0078*/ 	.byte	0x04, 0x17
        /*007a*/ 	.short	(.L_97 - .L_96)
.L_96:
        /*007c*/ 	.word	0x00000000
        /*0080*/ 	.short	0x0001
        /*0082*/ 	.short	0x0008
        /*0084*/ 	.byte	0x00, 0xf5, 0x21, 0x00


	//----- nvinfo : EIATTR_KPARAM_INFO
	.align		4
.L_97:
        /*0088*/ 	.byte	0x04, 0x17
        /*008a*/ 	.short	(.L_99 - .L_98)
.L_98:
        /*008c*/ 	.word	0x00000000
        /*0090*/ 	.short	0x0000
        /*0092*/ 	.short	0x0000
        /*0094*/ 	.byte	0x00, 0xf5, 0x21, 0x00


	//----- nvinfo : EIATTR_SPARSE_MMA_MASK
	.align		4
.L_99:
        /*0098*/ 	.byte	0x03, 0x50
        /*009a*/ 	.short	0x0000


	//----- nvinfo : EIATTR_MAXREG_COUNT
	.align		4
        /*009c*/ 	.byte	0x03, 0x1b
        /*009e*/ 	.short	0x00ff


	//----- nvinfo : EIATTR_MERCURY_ISA_VERSION
	.align		4
        /*00a0*/ 	.byte	0x03, 0x5f
        /*00a2*/ 	.short	0x0101


	//----- nvinfo : EIATTR_VRC_CTA_INIT_COUNT
	.align		4
        /*00a4*/ 	.byte	0x02, 0x4a
	.zero		1
	.zero		1


	//----- nvinfo : EIATTR_EXIT_INSTR_OFFSETS
	.align		4
        /*00a8*/ 	.byte	0x04, 0x1c
        /*00aa*/ 	.short	(.L_101 - .L_100)


	//   ....[0]....
.L_100:
        /*00ac*/ 	.word	0x00000070


	//   ....[1]....
        /*00b0*/ 	.word	0x00001d50


	//----- nvinfo : EIATTR_CRS_STACK_SIZE
	.align		4
.L_101:
        /*00b4*/ 	.byte	0x04, 0x1e
        /*00b6*/ 	.short	(.L_103 - .L_102)
.L_102:
        /*00b8*/ 	.word	0x00000000


	//----- nvinfo : EIATTR_CBANK_PARAM_SIZE
	.align		4
.L_103:
        /*00bc*/ 	.byte	0x03, 0x19
        /*00be*/ 	.short	0x0044


	//----- nvinfo : EIATTR_PARAM_CBANK
	.align		4
        /*00c0*/ 	.byte	0x04, 0x0a
        /*00c2*/ 	.short	(.L_105 - .L_104)
	.align		4
.L_104:
        /*00c4*/ 	.word	index@(.nv.constant0._Z9updateWtsPdS_S_P4DIM4S1_P4DIM2iS_i)
        /*00c8*/ 	.short	0x0380
        /*00ca*/ 	.short	0x0044


	//----- nvinfo : EIATTR_SW_WAR
	.align		4
.L_105:
        /*00cc*/ 	.byte	0x04, 0x36
        /*00ce*/ 	.short	(.L_107 - .L_106)
.L_106:
        /*00d0*/ 	.word	0x00000008
.L_107:


//--------------------- .nv.info._Z13setFinalLayerPdS_id --------------------------
	.section	.nv.info._Z13setFinalLayerPdS_id,"",@"SHT_CUDA_INFO"
	.sectionflags	@""
	.align	4


	//----- nvinfo : EIATTR_CUDA_API_VERSION
	.align		4
        /*0000*/ 	.byte	0x04, 0x37
        /*0002*/ 	.short	(.L_109 - .L_108)
.L_108:
        /*0004*/ 	.word	0x00000082


	//----- nvinfo : EIATTR_KPARAM_INFO
	.align		4
.L_109:
        /*0008*/ 	.byte	0x04, 0x17
        /*000a*/ 	.short	(.L_111 - .L_110)
.L_110:
        /*000c*/ 	.word	0x00000000
        /*0010*/ 	.short	0x0003
        /*0012*/ 	.short	0x0018
        /*0014*/ 	.byte	0x00, 0xf0, 0x21, 0x00


	//----- nvinfo : EIATTR_KPARAM_INFO
	.align		4
.L_111:
        /*0018*/ 	.byte	0x04, 0x17
        /*001a*/ 	.short	(.L_113 - .L_112)
.L_112:
        /*001c*/ 	.word	0x00000000
        /*0020*/ 	.short	0x0002
        /*0022*/ 	.short	0x0010
        /*0024*/ 	.byte	0x00, 0xf0, 0x11, 0x00


	//----- nvinfo : EIATTR_KPARAM_INFO
	.align		4
.L_113:
        /*0028*/ 	.byte	0x04, 0x17
        /*002a*/ 	.short	(.L_115 - .L_114)
.L_114:
        /*002c*/ 	.word	0x00000000
        /*0030*/ 	.short	0x0001
        /*0032*/ 	.short	0x0008
        /*0034*/ 	.byte	0x00, 0xf5, 0x21, 0x00


	//----- nvinfo : EIATTR_KPARAM_INFO
	.align		4
.L_115:
        /*0038*/ 	.byte	0x04, 0x17
        /*003a*/ 	.short	(.L_117 - .L_116)
.L_116:
        /*003c*/ 	.word	0x00000000
        /*0040*/ 	.short	0x0000
        /*0042*/ 	.short	0x0000
        /*0044*/ 	.byte	0x00, 0xf5, 0x21, 0x00


	//----- nvinfo : EIATTR_SPARSE_MMA_MASK
	.align		4
.L_117:
        /*0048*/ 	.byte	0x03, 0x50
        /*004a*/ 	.short	0x0000


	//----- nvinfo : EIATTR_MAXREG_COUNT
	.align		4
        /*004c*/ 	.byte	0x03, 0x1b
        /*004e*/ 	.short	0x00ff


	//----- nvinfo : EIATTR_MERCURY_ISA_VERSION
	.align		4
        /*0050*/ 	.byte	0x03, 0x5f
        /*0052*/ 	.short	0x0101


	//----- nvinfo : EIATTR_VRC_CTA_INIT_COUNT
	.align		4
        /*0054*/ 	.byte	0x02, 0x4a
	.zero		1
	.zero		1


	//----- nvinfo : EIATTR_EXIT_INSTR_OFFSETS
	.align		4
        /*0058*/ 	.byte	0x04, 0x1c
        /*005a*/ 	.short	(.L_119 - .L_118)


	//   ....[0]....
.L_118:
        /*005c*/ 	.word	0x000000b0


	//----- nvinfo : EIATTR_CBANK_PARAM_SIZE
	.align		4
.L_119:
        /*0060*/ 	.byte	0x03, 0x19
        /*0062*/ 	.short	0x0020


	//----- nvinfo : EIATTR_PARAM_CBANK
	.align		4
        /*0064*/ 	.byte	0x04, 0x0a
        /*0066*/ 	.short	(.L_121 - .L_120)
	.align		4
.L_120:
        /*0068*/ 	.word	index@(.nv.constant0._Z13setFinalLayerPdS_id)
        /*006c*/ 	.short	0x0380
        /*006e*/ 	.short	0x0020


	//----- nvinfo : EIATTR_SW_WAR
	.align		4
.L_121:
        /*0070*/ 	.byte	0x04, 0x36
        /*0072*/ 	.short	(.L_123 - .L_122)
.L_122:
        /*0074*/ 	.word	0x00000008
.L_123:


//--------------------- .nv.info._Z10initFlayerPdPc --------------------------
	.section	.nv.info._Z10initFlayerPdPc,"",@"SHT_CUDA_INFO"
	.sectionflags	@""
	.align	4


	//----- nvinfo : EIATTR_CUDA_API_VERSION
	.align		4
        /*0000*/ 	.byte	0x04, 0x37
        /*0002*/ 	.short	(.L_125 - .L_124)
.L_124:
        /*0004*/ 	.word	0x00000082


	//----- nvinfo : EIATTR_KPARAM_INFO
	.align		4
.L_125:
        /*0008*/ 	.byte	0x04, 0x17
        /*000a*/ 	.short	(.L_127 - .L_126)
.L_126:
        /*000c*/ 	.word	0x00000000
        /*0010*/ 	.short	0x0001
        /*0012*/ 	.short	0x0008
        /*0014*/ 	.byte	0x00, 0xf5, 0x21, 0x00


	//----- nvinfo : EIATTR_KPARAM_INFO
	.align		4
.L_127:
        /*0018*/ 	.byte	0x04, 0x17
        /*001a*/ 	.short	(.L_129 - .L_128)
.L_128:
        /*001c*/ 	.word	0x00000000
        /*0020*/ 	.short	0x0000
        /*0022*/ 	.short	0x0000
        /*0024*/ 	.byte	0x00, 0xf5, 0x21, 0x00


	//----- nvinfo : EIATTR_SPARSE_MMA_MASK
	.align		4
.L_129:
        /*0028*/ 	.byte	0x03, 0x50
        /*002a*/ 	.short	0x0000


	//----- nvinfo : EIATTR_MAXREG_COUNT
	.align		4
        /*002c*/ 	.byte	0x03, 0x1b
        /*002e*/ 	.short	0x00ff


	//----- nvinfo : EIATTR_MERCURY_ISA_VERSION
	.align		4
        /*0030*/ 	.byte	0x03, 0x5f
        /*0032*/ 	.short	0x0101


	//----- nvinfo : EIATTR_VRC_CTA_INIT_COUNT
	.align		4
        /*0034*/ 	.byte	0x02, 0x4a
	.zero		1
	.zero		1


	//----- nvinfo : EIATTR_EXIT_INSTR_OFFSETS
	.align		4
        /*0038*/ 	.byte	0x04, 0x1c
        /*003a*/ 	.short	(.L_131 - .L_130)


	//   ....[0]....
.L_130:
        /*003c*/ 	.word	0x00000060


	//   ....[1]....
        /*0040*/ 	.word	0x00000140


	//   ....[2]....
        /*0044*/ 	.word	0x000002f0


	//----- nvinfo : EIATTR_CBANK_PARAM_SIZE
	.align		4
.L_131:
        /*0048*/ 	.byte	0x03, 0x19
        /*004a*/ 	.short	0x0010


	//----- nvinfo : EIATTR_PARAM_CBANK
	.align		4
        /*004c*/ 	.byte	0x04, 0x0a
        /*004e*/ 	.short	(.L_133 - .L_132)
	.align		4
.L_132:
        /*0050*/ 	.word	index@(.nv.constant0._Z10initFlayerPdPc)
        /*0054*/ 	.short	0x0380
        /*0056*/ 	.short	0x0010


	//----- nvinfo : EIATTR_SW_WAR
	.align		4
.L_133:
        /*0058*/ 	.byte	0x04, 0x36
        /*005a*/ 	.short	(.L_135 - .L_134)
.L_134:
        /*005c*/ 	.word	0x00000008
.L_135:


//--------------------- .nv.info._Z7findMaxPdiiS_P4DIM4 --------------------------
	.section	.nv.info._Z7findMaxPdiiS_P4DIM4,"",@"SHT_CUDA_INFO"
	.sectionflags	@""
	.align	4


	//----- nvinfo : EIATTR_CUDA_API_VERSION
	.align		4
        /*0000*/ 	.byte	0x04, 0x37
        /*0002*/ 	.short	(.L_137 - .L_136)
.L_136:
        /*0004*/ 	.word	0x00000082


	//----- nvinfo : EIATTR_KPARAM_INFO
	.align		4
.L_137:
        /*0008*/ 	.byte	0x04, 0x17
        /*000a*/ 	.short	(.L_139 - .L_138)
.L_138:
        /*000c*/ 	.word	0x00000000
        /*0010*/ 	.short	0x0004
        /*0012*/ 	.short	0x0018
        /*0014*/ 	.byte	0x00, 0xf5, 0x21, 0x00


	//----- nvinfo : EIATTR_KPARAM_INFO
	.align		4
.L_139:
        /*0018*/ 	.byte	0x04, 0x17
        /*001a*/ 	.short	(.L_141 - .L_140)
.L_140:
        /*001c*/ 	.word	0x00000000
        /*0020*/ 	.short	0x0003
        /*0022*/ 	.short	0x0010
        /*0024*/ 	.byte	0x00, 0xf5, 0x21, 0x00


	//----- nvinfo : EIATTR_KPARAM_INFO
	.align		4
.L_141:
        /*0028*/ 	.byte	0x04, 0x17
        /*002a*/ 	.short	(.L_143 - .L_142)
.L_142:
        /*002c*/ 	.word	0x00000000
        /*0030*/ 	.short	0x0002
        /*0032*/ 	.short	0x000c
        /*0034*/ 	.byte	0x00, 0xf0, 0x11, 0x00


	//----- nvinfo : EIATTR_KPARAM_INFO
	.align		4
.L_143:
        /*0038*/ 	.byte	0x04, 0x17
        /*003a*/ 	.short	(.L_145 - .L_144)
.L_144:
        /*003c*/ 	.word	0x00000000
        /*0040*/ 	.short	0x0001
        /*0042*/ 	.short	0x0008
        /*0044*/ 	.byte	0x00, 0xf0, 0x11, 0x00


	//----- nvinfo : EIATTR_KPARAM_INFO
	.align		4
.L_145:
        /*0048*/ 	.byte	0x04, 0x17
        /*004a*/ 	.short	(.L_147 - .L_146)
.L_146:
        /*004c*/ 	.word	0x00000000
        /*0050*/ 	.short	0x0000
        /*0052*/ 	.short	0x0000
        /*0054*/ 	.byte	0x00, 0xf5, 0x21, 0x00


	//----- nvinfo : EIATTR_SPARSE_MMA_MASK
	.align		4
.L_147:
        /*0058*/ 	.byte	0x03, 0x50
        /*005a*/ 	.short	0x0000


	//----- nvinfo : EIATTR_MAXREG_COUNT
	.align		4
        /*005c*/ 	.byte	0x03, 0x1b
        /*005e*/ 	.short	0x00ff


	//----- nvinfo : EIATTR_MERCURY_ISA_VERSION
	.align		4
        /*0060*/ 	.byte	0x03, 0x5f
        /*0062*/ 	.short	0x0101


	//----- nvinfo : EIATTR_VRC_CTA_INIT_COUNT
	.align		4
        /*0064*/ 	.byte	0x02, 0x4a
	.zero		1
	.zero		1


	//----- nvinfo : EIATTR_EXIT_INSTR_OFFSETS
	.align		4
        /*0068*/ 	.byte	0x04, 0x1c
        /*006a*/ 	.short	(.L_149 - .L_148)


	//   ....[0]....
.L_148:
        /*006c*/ 	.word	0x00000dc0


	//----- nvinfo : EIATTR_CBANK_PARAM_SIZE
	.align		4
.L_149:
        /*0070*/ 	.byte	0x03, 0x19
        /*0072*/ 	.short	0x0020


	//----- nvinfo : EIATTR_PARAM_CBANK
	.align		4
        /*0074*/ 	.byte	0x04, 0x0a
        /*0076*/ 	.short	(.L_151 - .L_150)
	.align		4
.L_150:
        /*0078*/ 	.word	index@(.nv.constant0._Z7findMaxPdiiS_P4DIM4)
        /*007c*/ 	.short	0x0380
        /*007e*/ 	.short	0x0020


	//----- nvinfo : EIATTR_SW_WAR
	.align		4
.L_151:
        /*0080*/ 	.byte	0x04, 0x36
        /*0082*/ 	.short	(.L_153 - .L_152)
.L_152:
        /*0084*/ 	.word	0x00000008
.L_153:


//--------------------- .nv.info._Z11forwardUtilPdS_S_iP4DIM4S1_P4DIM2 --------------------------
	.section	.nv.info._Z11forwardUtilPdS_S_iP4DIM4S1_P4DIM2,"",@"SHT_CUDA_INFO"
	.sectionflags	@""
	.align	4


	//----- nvinfo : EIATTR_CUDA_API_VERSION
	.align		4
        /*0000*/ 	.byte	0x04, 0x37
        /*0002*/ 	.short	(.L_155 - .L_154)
.L_154:
        /*0004*/ 	.word	0x00000082


	//----- nvinfo : EIATTR_KPARAM_INFO
	.align		4
.L_155:
        /*0008*/ 	.byte	0x04, 0x17
        /*000a*/ 	.short	(.L_157 - .L_156)
.L_156:
        /*000c*/ 	.word	0x00000000
        /*0010*/ 	.short	0x0006
        /*0012*/ 	.short	0x0030
        /*0014*/ 	.byte	0x00, 0xf5, 0x21, 0x00


	//----- nvinfo : EIATTR_KPARAM_INFO
	.align		4
.L_157:
        /*0018*/ 	.byte	0x04, 0x17
        /*001a*/ 	.short	(.L_159 - .L_158)
.L_158:
        /*001c*/ 	.word	0x00000000
        /*0020*/ 	.short	0x0005
        /*0022*/ 	.short	0x0028
        /*0024*/ 	.byte	0x00, 0xf5, 0x21, 0x00


	//----- nvinfo : EIATTR_KPARAM_INFO
	.align		4
.L_159:
        /*0028*/ 	.byte	0x04, 0x17
        /*002a*/ 	.short	(.L_161 - .L_160)
.L_160:
        /*002c*/ 	.word	0x00000000
        /*0030*/ 	.short	0x0004
        /*0032*/ 	.short	0x0020
        /*0034*/ 	.byte	0x00, 0xf5, 0x21, 0x00


	//----- nvinfo : EIATTR_KPARAM_INFO
	.align		4
.L_161:
        /*0038*/ 	.byte	0x04, 0x17
        /*003a*/ 	.short	(.L_163 - .L_162)
.L_162:
        /*003c*/ 	.word	0x00000000
        /*0040*/ 	.short	0x0003
        /*0042*/ 	.short	0x0018
        /*0044*/ 	.byte	0x00, 0xf0, 0x11, 0x00


	//----- nvinfo : EIATTR_KPARAM_INFO
	.align		4
.L_163:
        /*0048*/ 	.byte	0x04, 0x17
        /*004a*/ 	.short	(.L_165 - .L_164)
.L_164:
        /*004c*/ 	.word	0x00000000
        /*0050*/ 	.short	0x0002
        /*0052*/ 	.short	0x0010
        /*0054*/ 	.byte	0x00, 0xf5, 0x21, 0x00


	//----- nvinfo : EIATTR_KPARAM_INFO
	.align		4
.L_165:
        /*0058*/ 	.byte	0x04, 0x17
        /*005a*/ 	.short	(.L_167 - .L_166)
.L_166:
        /*005c*/ 	.word	0x00000000
        /*0060*/ 	.short	0x0001
        /*0062*/ 	.short	0x0008
        /*0064*/ 	.byte	0x00, 0xf5, 0x21, 0x00


	//----- nvinfo : EIATTR_KPARAM_INFO
	.align		4
.L_167:
        /*0068*/ 	.byte	0x04, 0x17
        /*006a*/ 	.short	(.L_169 - .L_168)
.L_168:
        /*006c*/ 	.word	0x00000000
        /*0070*/ 	.short	0x0000
        /*0072*/ 	.short	0x0000
        /*0074*/ 	.byte	0x00, 0xf5, 0x21, 0x00


	//----- nvinfo : EIATTR_SPARSE_MMA_MASK
	.align		4
.L_169:
        /*0078*/ 	.byte	0x03, 0x50
        /*007a*/ 	.short	0x0000


	//----- nvinfo : EIATTR_MAXREG_COUNT
	.align		4
        /*007c*/ 	.byte	0x03, 0x1b
        /*007e*/ 	.short	0x00ff


	//----- nvinfo : EIATTR_MERCURY_ISA_VERSION
	.align		4
        /*0080*/ 	.byte	0x03, 0x5f
        /*0082*/ 	.short	0x0101


	//----- nvinfo : EIATTR_VRC_CTA_INIT_COUNT
	.align		4
        /*0084*/ 	.byte	0x02, 0x4a
	.zero		1
	.zero		1


	//----- nvinfo : EIATTR_EXIT_INSTR_OFFSETS
	.align		4
        /*0088*/ 	.byte	0x04, 0x1c
        /*008a*/ 	.short	(.L_171 - .L_170)


	//   ....[0]....
.L_170:
        /*008c*/ 	.word	0x000000f0


	//   ....[1]....
        /*0090*/ 	.word	0x00001140


	//----- nvinfo : EIATTR_CBANK_PARAM_SIZE
	.align		4
.L_171:
        /*0094*/ 	.byte	0x03, 0x19
        /*0096*/ 	.short	0x0038


	//----- nvinfo : EIATTR_PARAM_CBANK
	.align		4
        /*0098*/ 	.byte	0x04, 0x0a
        /*009a*/ 	.short	(.L_173 - .L_172)
	.align		4
.L_172:
        /*009c*/ 	.word	index@(.nv.constant0._Z11forwardUtilPdS_S_iP4DIM4S1_P4DIM2)
        /*00a0*/ 	.short	0x0380
        /*00a2*/ 	.short	0x0038


	//----- nvinfo : EIATTR_SW_WAR
	.align		4
.L_173:
        /*00a4*/ 	.byte	0x04, 0x36
        /*00a6*/ 	.short	(.L_175 - .L_174)
.L_174:
        /*00a8*/ 	.word	0x00000008
.L_175:


//--------------------- .nv.info._Z11initWeightsPdi --------------------------
	.section	.nv.info._Z11initWeightsPdi,"",@"SHT_CUDA_INFO"
	.sectionflags	@""
	.align	4


	//----- nvinfo : EIATTR_CUDA_API_VERSION
	.align		4
        /*0000*/ 	.byte	0x04, 0x37
        /*0002*/ 	.short	(.L_177 - .L_176)
.L_176:
        /*0004*/ 	.word	0x00000082


	//----- nvinfo : EIATTR_KPARAM_INFO
	.align		4
.L_177:
        /*0008*/ 	.byte	0x04, 0x17
        /*000a*/ 	.short	(.L_179 - .L_178)
.L_178:
        /*000c*/ 	.word	0x00000000
        /*0010*/ 	.short	0x0001
        /*0012*/ 	.short	0x0008
        /*0014*/ 	.byte	0x00, 0xf0, 0x11, 0x00


	//----- nvinfo : EIATTR_KPARAM_INFO
	.align		4
.L_179:
        /*0018*/ 	.byte	0x04, 0x17
        /*001a*/ 	.short	(.L_181 - .L_180)
.L_180:
        /*001c*/ 	.word	0x00000000
        /*0020*/ 	.short	0x0000
        /*0022*/ 	.short	0x0000
        /*0024*/ 	.byte	0x00, 0xf5, 0x21, 0x00


	//----- nvinfo : EIATTR_SPARSE_MMA_MASK
	.align		4
.L_181:
        /*0028*/ 	.byte	0x03, 0x50
        /*002a*/ 	.short	0x0000


	//----- nvinfo : EIATTR_MAXREG_COUNT
	.align		4
        /*002c*/ 	.byte	0x03, 0x1b
        /*002e*/ 	.short	0x00ff


	//----- nvinfo : EIATTR_MERCURY_ISA_VERSION
	.align		4
        /*0030*/ 	.byte	0x03, 0x5f
        /*0032*/ 	.short	0x0101


	//----- nvinfo : EIATTR_VRC_CTA_INIT_COUNT
	.align		4
        /*0034*/ 	.byte	0x02, 0x4a
	.zero		1
	.zero		1


	//----- nvinfo : EIATTR_EXIT_INSTR_OFFSETS
	.align		4
        /*0038*/ 	.byte	0x04, 0x1c
        /*003a*/ 	.short	(.L_183 - .L_182)


	//   ....[0]....
.L_182:
        /*003c*/ 	.word	0x00000070


	//   ....[1]....
        /*0040*/ 	.word	0x000002b0


	//----- nvinfo : EIATTR_CRS_STACK_SIZE
	.align		4
.L_183:
        /*0044*/ 	.byte	0x04, 0x1e
        /*0046*/ 	.short	(.L_185 - .L_184)
.L_184:
        /*0048*/ 	.word	0x00000000


	//----- nvinfo : EIATTR_CBANK_PARAM_SIZE
	.align		4
.L_185:
        /*004c*/ 	.byte	0x03, 0x19
        /*004e*/ 	.short	0x000c


	//----- nvinfo : EIATTR_PARAM_CBANK
	.align		4
        /*0050*/ 	.byte	0x04, 0x0a
        /*0052*/ 	.short	(.L_187 - .L_186)
	.align		4
.L_186:
        /*0054*/ 	.word	index@(.nv.constant0._Z11initWeightsPdi)
        /*0058*/ 	.short	0x0380
        /*005a*/ 	.short	0x000c


	//----- nvinfo : EIATTR_SW_WAR
	.align		4
.L_187:
        /*005c*/ 	.byte	0x04, 0x36
        /*005e*/ 	.short	(.L_189 - .L_188)
.L_188:
        /*0060*/ 	.word	0x00000008
.L_189:


//--------------------- .nv.callgraph             --------------------------
	.section	.nv.callgraph,"",@"SHT_CUDA_CALLGRAPH"
	.align	4
	.sectionentsize	8
	.align		4
        /*0000*/ 	.word	0x00000000
	.align		4
        /*0004*/ 	.word	0xffffffff
	.align		4
        /*0008*/ 	.word	0x00000000
	.align		4
        /*000c*/ 	.word	0xfffffffe
	.align		4
        /*0010*/ 	.word	0x00000000
	.align		4
        /*0014*/ 	.word	0xfffffffd
	.align		4
        /*0018*/ 	.word	0x00000000
	.align		4
        /*001c*/ 	.word	0xfffffffc


//--------------------- .text._Z14propagateErrorPdS_S_S_P4DIM4S1_P4DIM2ii --------------------------
	.section	.text._Z14propagateErrorPdS_S_S_P4DIM4S1_P4DIM2ii,"ax",@progbits
	.align	128
        .global         _Z14propagateErrorPdS_S_S_P4DIM4S1_P4DIM2ii
        .type           _Z14propagateErrorPdS_S_S_P4DIM4S1_P4DIM2ii,@function
        .size           _Z14propagateErrorPdS_S_S_P4DIM4S1_P4DIM2ii,(.L_x_79 - _Z14propagateErrorPdS_S_S_P4DIM4S1_P4DIM2ii)
        .other          _Z14propagateErrorPdS_S_S_P4DIM4S1_P4DIM2ii,@"STO_CUDA_ENTRY STV_DEFAULT"
_Z14propagateErrorPdS_S_S_P4DIM4S1_P4DIM2ii:
.text._Z14propagateErrorPdS_S_S_P4DIM4S1_P4DIM2ii:
[----:B------:R-:W-:Y:S01]  /*0000*/  LDC R1, c[0x0][0x37c] ;  /* 0x0000df00ff017b82 */ /* 0x000fe20000000800 */
[----:B------:R-:W0:Y:S07]  /*0010*/  S2R R0, SR_TID.X ;  /* 0x0000000000007919 */ /* 0x000e2e0000002100 */
[----:B------:R-:W0:Y:S01]  /*0020*/  S2UR UR4, SR_CTAID.X ;  /* 0x00000000000479c3 */ /* 0x000e220000002500 */
[----:B------:R-:W1:Y:S07]  /*0030*/  LDCU UR5, c[0x0][0x3bc] ;  /* 0x00007780ff0577ac */ /* 0x000e6e0008000800 */
[----:B------:R-:W0:Y:S02]  /*0040*/  LDC R3, c[0x0][0x360] ;  /* 0x0000d800ff037b82 */ /* 0x000e240000000800 */
[----:B0-----:R-:W-:-:S05]  /*0050*/  IMAD R0, R3, UR4, R0 ;  /* 0x0000000403007c24 */ /* 0x001fca000f8e0200 */
[----:B-1----:R-:W-:-:S13]  /*0060*/  ISETP.GE.AND P0, PT, R0, UR5, PT ;  /* 0x0000000500007c0c */ /* 0x002fda000bf06270 */
[----:B------:R-:W-:Y:S05]  /*0070*/  @P0 EXIT ;  /* 0x000000000000094d */ /* 0x000fea0003800000 */
[----:B------:R-:W0:Y:S01]  /*0080*/  LDC R4, c[0x0][0x3b8] ;  /* 0x0000ee00ff047b82 */ /* 0x000e220000000800 */
[----:B------:R-:W1:Y:S07]  /*0090*/  LDCU.64 UR6, c[0x0][0x358] ;  /* 0x00006b00ff0677ac */ /* 0x000e6e0008000a00 */
[----:B------:R-:W0:Y:S08]  /*00a0*/  LDC.64 R14, c[0x0][0x3a0] ;  /* 0x0000e800ff0e7b82 */ /* 0x000e300000000a00 */
[----:B------:R-:W2:Y:S01]  /*00b0*/  LDC.64 R6, c[0x0][0x3a8] ;  /* 0x0000ea00ff067b82 */ /* 0x000ea20000000a00 */
[----:B0-----:R-:W-:-:S05]  /*00c0*/  IMAD.WIDE R14, R4, 0x10, R14 ;  /* 0x00000010040e7825 */ /* 0x001fca00078e020e */
[----:B-1----:R-:W3:Y:S04]  /*00d0*/  LDG.E R3, desc[UR6][R14.64] ;  /* 0x000000060e037981 */ /* 0x002ee8000c1e1900 */
[----:B------:R-:W3:Y:S01]  /*00e0*/  LDG.E R8, desc[UR6][R14.64+0x4] ;  /* 0x000004060e087981 */ /* 0x000ee2000c1e1900 */
[----:B--2---:R-:W-:-:S05]  /*00f0*/  IMAD.WIDE R6, R4, 0x10, R6 ;  /* 0x0000001004067825 */ /* 0x004fca00078e0206 */
[----:B------:R-:W2:Y:S01]  /*0100*/  LDG.E R2, desc[UR6][R6.64+0xc] ;  /* 0x00000c0606027981 */ /* 0x000ea2000c1e1900 */
[----:B------:R-:W-:Y:S01]  /*0110*/  IABS R13, R0 ;  /* 0x00000000000d7213 */ /* 0x000fe20000000000 */
[-C--:B---3--:R-:W-:Y:S01]  /*0120*/  IMAD R3, R3, R8.reuse, RZ ;  /* 0x0000000803037224 */ /* 0x088fe200078e02ff */
[----:B------:R-:W-:-:S04]  /*0130*/  IABS R17, R8 ;  /* 0x0000000800117213 */ /* 0x000fc80000000000 */
[-C--:B------:R-:W-:Y:S02]  /*0140*/  IABS R12, R3.reuse ;  /* 0x00000003000c7213 */ /* 0x080fe40000000000 */
[----:B------:R-:W-:Y:S02]  /*0150*/  IABS R16, R3 ;  /* 0x0000000300107213 */ /* 0x000fe40000000000 */
[----:B------:R-:W0:Y:S01]  /*0160*/  I2F.RP R5, R12 ;  /* 0x0000000c00057306 */ /* 0x000e220000209400 */
[----:B------:R-:W-:-:S07]  /*0170*/  IADD3 R17, PT, PT, RZ, -R17, RZ ;  /* 0x80000011ff117210 */ /* 0x000fce0007ffe0ff */
[----:B0-----:R-:W0:Y:S02]  /*0180*/  MUFU.RCP R5, R5 ;  /* 0x0000000500057308 */ /* 0x001e240000001000 */
[----:B0-----:R-:W-:Y:S01]  /*0190*/  VIADD R10, R5, 0xffffffe ;  /* 0x0ffffffe050a7836 */ /* 0x001fe20000000000 */
[----:B------:R-:W-:-:S05]  /*01a0*/  IADD3 R5, PT, PT, RZ, -R16, RZ ;  /* 0x80000010ff057210 */ /* 0x000fca0007ffe0ff */
[----:B------:R0:W1:Y:S02]  /*01b0*/  F2I.FTZ.U32.TRUNC.NTZ R11, R10 ;  /* 0x0000000a000b7305 */ /* 0x000064000021f000 */
[----:B0-----:R-:W-:Y:S02]  /*01c0*/  IMAD.MOV.U32 R10, RZ, RZ, RZ ;  /* 0x000000ffff0a7224 */ /* 0x001fe400078e00ff */
[----:B-1----:R-:W-:-:S04]  /*01d0*/  IMAD.MOV R9, RZ, RZ, -R11 ;  /* 0x000000ffff097224 */ /* 0x002fc800078e0a0b */
[----:B------:R-:W-:-:S04]  /*01e0*/  IMAD R9, R9, R12, RZ ;  /* 0x0000000c09097224 */ /* 0x000fc800078e02ff */
[----:B------:R-:W-:Y:S01]  /*01f0*/  IMAD.HI.U32 R11, R11, R9, R10 ;  /* 0x000000090b0b7227 */ /* 0x000fe200078e000a */
[----:B------:R-:W-:-:S05]  /*0200*/  IABS R9, R8 ;  /* 0x0000000800097213 */ /* 0x000fca0000000000 */
[----:B------:R-:W-:Y:S02]  /*0210*/  IMAD.MOV.U32 R16, RZ, RZ, R9 ;  /* 0x000000ffff107224 */ /* 0x000fe400078e0009 */
[----:B------:R-:W-:Y:S02]  /*0220*/  IMAD.HI.U32 R10, R11, R13, RZ ;  /* 0x0000000d0b0a7227 */ /* 0x000fe400078e00ff */
[----:B------:R-:W0:Y:S02]  /*0230*/  I2F.RP R9, R16 ;  /* 0x0000001000097306 */ /* 0x000e240000209400 */
[----:B------:R-:W-:-:S05]  /*0240*/  IMAD R5, R10, R5, R13 ;  /* 0x000000050a057224 */ /* 0x000fca00078e020d */
[----:B------:R-:W-:Y:S01]  /*0250*/  ISETP.GT.U32.AND P1, PT, R12, R5, PT ;  /* 0x000000050c00720c */ /* 0x000fe20003f24070 */
[----:B0-----:R-:W0:-:S12]  /*0260*/  MUFU.RCP R9, R9 ;  /* 0x0000000900097308 */ /* 0x001e180000001000 */
[----:B------:R-:W-:Y:S01]  /*0270*/  @!P1 IMAD.IADD R5, R5, 0x1, -R12 ;  /* 0x0000000105059824 */ /* 0x000fe200078e0a0c */
[----:B------:R-:W-:Y:S02]  /*0280*/  @!P1 IADD3 R10, PT, PT, R10, 0x1, RZ ;  /* 0x000000010a0a9810 */ /* 0x000fe40007ffe0ff */
[----:B------:R-:W-:Y:S02]  /*0290*/  ISETP.NE.AND P1, PT, R3, RZ, PT ;  /* 0x000000ff0300720c */ /* 0x000fe40003f25270 */
[----:B------:R-:W-:Y:S02]  /*02a0*/  ISETP.GE.U32.AND P0, PT, R5, R12, PT ;  /* 0x0000000c0500720c */ /* 0x000fe40003f06070 */
[----:B------:R-:W-:-:S04]  /*02b0*/  LOP3.LUT R5, R0, R3, RZ, 0x3c, !PT ;  /* 0x0000000300057212 */ /* 0x000fc800078e3cff */
[----:B------:R-:W-:Y:S01]  /*02c0*/  ISETP.GE.AND P2, PT, R5, RZ, PT ;  /* 0x000000ff0500720c */ /* 0x000fe20003f46270 */
[----:B0-----:R-:W-:-:S04]  /*02d0*/  VIADD R12, R9, 0xffffffe ;  /* 0x0ffffffe090c7836 */ /* 0x001fc80000000000 */
[----:B------:R0:W1:Y:S02]  /*02e0*/  F2I.FTZ.U32.TRUNC.NTZ R13, R12 ;  /* 0x0000000c000d7305 */ /* 0x000064000021f000 */
[----:B------:R-:W-:-:S06]  /*02f0*/  @P0 VIADD R10, R10, 0x1 ;  /* 0x000000010a0a0836 */ /* 0x000fcc0000000000 */
[----:B------:R-:W-:Y:S01]  /*0300*/  @!P2 IMAD.MOV R10, RZ, RZ, -R10 ;  /* 0x000000ffff0aa224 */ /* 0x000fe200078e0a0a */
[----:B------:R-:W-:Y:S01]  /*0310*/  @!P1 LOP3.LUT R10, RZ, R3, RZ, 0x33, !PT ;  /* 0x00000003ff0a9212 */ /* 0x000fe200078e33ff */
[----:B0-----:R-:W-:-:S04]  /*0320*/  IMAD.MOV.U32 R12, RZ, RZ, RZ ;  /* 0x000000ffff0c7224 */ /* 0x001fc800078e00ff */
[----:B------:R-:W-:Y:S01]  /*0330*/  IMAD R11, R3, R10, RZ ;  /* 0x0000000a030b7224 */ /* 0x000fe200078e02ff */
[----:B-1----:R-:W-:-:S03]  /*0340*/  IADD3 R5, PT, PT, RZ, -R13, RZ ;  /* 0x8000000dff057210 */ /* 0x002fc60007ffe0ff */
[----:B------:R-:W-:Y:S02]  /*0350*/  IMAD.IADD R3, R0, 0x1, -R11 ;  /* 0x0000000100037824 */ /* 0x000fe400078e0a0b */
[----:B------:R-:W-:-:S03]  /*0360*/  IMAD R5, R5, R16, RZ ;  /* 0x0000001005057224 */ /* 0x000fc600078e02ff */
[----:B------:R-:W-:Y:S01]  /*0370*/  IABS R9, R3 ;  /* 0x0000000300097213 */ /* 0x000fe20000000000 */
[----:B------:R-:W-:Y:S01]  /*0380*/  IMAD.HI.U32 R12, R13, R5, R12 ;  /* 0x000000050d0c7227 */ /* 0x000fe200078e000c */
[----:B------:R-:W-:-:S03]  /*0390*/  LOP3.LUT R3, R3, R8, RZ, 0x3c, !PT ;  /* 0x0000000803037212 */ /* 0x000fc600078e3cff */
[----:B------:R-:W-:Y:S01]  /*03a0*/  IMAD.MOV.U32 R5, RZ, RZ, R9 ;  /* 0x000000ffff057224 */ /* 0x000fe200078e0009 */
[----:B------:R-:W-:Y:S01]  /*03b0*/  ISETP.GE.AND P2, PT, R3, RZ, PT ;  /* 0x000000ff0300720c */ /* 0x000fe20003f46270 */
[----:B------:R-:W-:Y:S02]  /*03c0*/  IMAD.MOV.U32 R9, RZ, RZ, R17 ;  /* 0x000000ffff097224 */ /* 0x000fe400078e0011 */
[----:B------:R-:W-:-:S04]  /*03d0*/  IMAD.HI.U32 R12, R12, R5, RZ ;  /* 0x000000050c0c7227 */ /* 0x000fc800078e00ff */
[----:B------:R-:W-:-:S05]  /*03e0*/  IMAD R5, R12, R9, R5 ;  /* 0x000000090c057224 */ /* 0x000fca00078e0205 */
[----:B------:R-:W-:-:S13]  /*03f0*/  ISETP.GT.U32.AND P1, PT, R16, R5, PT ;  /* 0x000000051000720c */ /* 0x000fda0003f24070 */
[-C--:B------:R-:W-:Y:S01]  /*0400*/  @!P1 IADD3 R5, PT, PT, R5, -R16.reuse, RZ ;  /* 0x8000001005059210 */ /* 0x080fe20007ffe0ff */
[----:B------:R-:W-:Y:S01]  /*0410*/  @!P1 VIADD R12, R12, 0x1 ;  /* 0x000000010c0c9836 */ /* 0x000fe20000000000 */
[----:B------:R-:W-:Y:S02]  /*0420*/  ISETP.NE.AND P1, PT, R8, RZ, PT ;  /* 0x000000ff0800720c */ /* 0x000fe40003f25270 */
[----:B------:R-:W-:-:S13]  /*0430*/  ISETP.GE.U32.AND P0, PT, R5, R16, PT ;  /* 0x000000100500720c */ /* 0x000fda0003f06070 */
[----:B------:R-:W-:Y:S01]  /*0440*/  @P0 VIADD R12, R12, 0x1 ;  /* 0x000000010c0c0836 */ /* 0x000fe20000000000 */
[----:B--2---:R-:W-:-:S04]  /*0450*/  ISETP.GE.AND P0, PT, R2, 0x1, PT ;  /* 0x000000010200780c */ /* 0x004fc80003f06270 */
[----:B------:R-:W-:Y:S02]  /*0460*/  MOV R3, R12 ;  /* 0x0000000c00037202 */ /* 0x000fe40000000f00 */
[----:B------:R-:W-:-:S03]  /*0470*/  CS2R R12, SRZ ;  /* 0x00000000000c7805 */ /* 0x000fc6000001ff00 */
[----:B------:R-:W-:Y:S01]  /*0480*/  @!P2 IMAD.MOV R3, RZ, RZ, -R3 ;  /* 0x000000ffff03a224 */ /* 0x000fe200078e0a03 */
[----:B------:R-:W-:-:S05]  /*0490*/  @!P1 LOP3.LUT R3, RZ, R8, RZ, 0x33, !PT ;  /* 0x00000008ff039212 */ /* 0x000fca00078e33ff */
[----:B------:R-:W-:Y:S01]  /*04a0*/  IMAD R11, R8, R3, R11 ;  /* 0x00000003080b7224 */ /* 0x000fe200078e020b */
[----:B------:R-:W-:Y:S06]  /*04b0*/  @!P0 BRA `(.L_x_0) ;  /* 0x0000000800e08947 */ /* 0x000fec0003800000 */
[----:B------:R-:W0:Y:S01]  /*04c0*/  LDC.64 R8, c[0x0][0x3b0] ;  /* 0x0000ec00ff087b82 */ /* 0x000e220000000a00 */
[----:B------:R1:W2:Y:S01]  /*04d0*/  LDG.E R5, desc[UR6][R6.64] ;  /* 0x0000000606057981 */ /* 0x0002a2000c1e1900 */
[----:B0-----:R-:W-:-:S05]  /*04e0*/  IMAD.WIDE R8, R4, 0x8, R8 ;  /* 0x0000000804087825 */ /* 0x001fca00078e0208 */
[----:B------:R-:W3:Y:S01]  /*04f0*/  LDG.E R4, desc[UR6][R8.64] ;  /* 0x0000000608047981 */ /* 0x000ee2000c1e1900 */
[----:B-1----:R-:W-:Y:S02]  /*0500*/  IABS R6, R3 ;  /* 0x0000000300067213 */ /* 0x002fe40000000000 */
[----:B------:R-:W-:Y:S01]  /*0510*/  ISETP.GE.AND P2, PT, R3, RZ, PT ;  /* 0x000000ff0300720c */ /* 0x000fe20003f46270 */
[----:B------:R-:W-:Y:S01]  /*0520*/  UMOV UR4, URZ ;  /* 0x000000ff00047c82 */ /* 0x000fe20008000000 */
[----:B---3--:R-:W-:-:S04]  /*0530*/  IABS R17, R4 ;  /* 0x0000000400117213 */ /* 0x008fc80000000000 */
[----:B------:R-:W0:Y:S08]  /*0540*/  I2F.RP R16, R17 ;  /* 0x0000001100107306 */ /* 0x000e300000209400 */
[----:B0-----:R-:W0:Y:S02]  /*0550*/  MUFU.RCP R16, R16 ;  /* 0x0000001000107308 */ /* 0x001e240000001000 */
[----:B0-----:R-:W-:-:S06]  /*0560*/  VIADD R12, R16, 0xffffffe ;  /* 0x0ffffffe100c7836 */ /* 0x001fcc0000000000 */
[----:B------:R0:W1:Y:S01]  /*0570*/  F2I.FTZ.U32.TRUNC.NTZ R13, R12 ;  /* 0x0000000c000d7305 */ /* 0x000062000021f000 */
[----:B------:R-:W-:Y:S01]  /*0580*/  IABS R7, R4 ;  /* 0x0000000400077213 */ /* 0x000fe20000000000 */
[----:B0-----:R-:W-:Y:S01]  /*0590*/  IMAD.MOV.U32 R12, RZ, RZ, RZ ;  /* 0x000000ffff0c7224 */ /* 0x001fe200078e00ff */
[----:B-1----:R-:W-:-:S05]  /*05a0*/  IADD3 R18, PT, PT, RZ, -R13, RZ ;  /* 0x8000000dff127210 */ /* 0x002fca0007ffe0ff */
[----:B------:R-:W-:-:S04]  /*05b0*/  IMAD R19, R18, R17, RZ ;  /* 0x0000001112137224 */ /* 0x000fc800078e02ff */
[----:B------:R-:W-:-:S04]  /*05c0*/  IMAD.HI.U32 R13, R13, R19, R12 ;  /* 0x000000130d0d7227 */ /* 0x000fc800078e000c */
[----:B------:R-:W-:Y:S02]  /*05d0*/  IMAD.MOV R7, RZ, RZ, -R7 ;  /* 0x000000ffff077224 */ /* 0x000fe400078e0a07 */
[----:B------:R-:W-:-:S04]  /*05e0*/  IMAD.HI.U32 R13, R13, R6, RZ ;  /* 0x000000060d0d7227 */ /* 0x000fc800078e00ff */
[----:B------:R-:W-:-:S05]  /*05f0*/  IMAD R6, R13, R7, R6 ;  /* 0x000000070d067224 */ /* 0x000fca00078e0206 */
[----:B------:R-:W-:-:S13]  /*0600*/  ISETP.GT.U32.AND P0, PT, R17, R6, PT ;  /* 0x000000061100720c */ /* 0x000fda0003f04070 */
[----:B------:R-:W-:-:S04]  /*0610*/  @!P0 IADD3 R6, PT, PT, R6, -R17, RZ ;  /* 0x8000001106068210 */ /* 0x000fc80007ffe0ff */
[----:B------:R-:W-:Y:S02]  /*0620*/  ISETP.GT.U32.AND P1, PT, R17, R6, PT ;  /* 0x000000061100720c */ /* 0x000fe40003f24070 */
[----:B------:R-:W-:-:S11]  /*0630*/  ISETP.NE.AND P0, PT, R4, RZ, PT ;  /* 0x000000ff0400720c */ /* 0x000fd60003f05270 */
[----:B------:R-:W-:-:S04]  /*0640*/  @!P1 IMAD.IADD R6, R6, 0x1, -R17 ;  /* 0x0000000106069824 */ /* 0x000fc800078e0a11 */
[----:B------:R-:W-:Y:S01]  /*0650*/  @!P2 IMAD.MOV R6, RZ, RZ, -R6 ;  /* 0x000000ffff06a224 */ /* 0x000fe200078e0a06 */
[----:B------:R-:W-:-:S04]  /*0660*/  @!P0 LOP3.LUT R6, RZ, R4, RZ, 0x33, !PT ;  /* 0x00000004ff068212 */ /* 0x000fc800078e33ff */
[----:B------:R-:W-:Y:S02]  /*0670*/  ISETP.GE.AND P0, PT, R3, R6, PT ;  /* 0x000000060300720c */ /* 0x000fe40003f06270 */
[----:B------:R-:W-:Y:S02]  /*0680*/  CS2R R12, SRZ ;  /* 0x00000000000c7805 */ /* 0x000fe4000001ff00 */
[----:B------:R-:W-:Y:S01]  /*0690*/  IADD3 R7, PT, PT, R0, -R11, RZ ;  /* 0x8000000b00077210 */ /* 0x000fe20007ffe0ff */
[-C--:B--2---:R-:W-:Y:S01]  /*06a0*/  IMAD R8, R10, R5.reuse, RZ ;  /* 0x000000050a087224 */ /* 0x084fe200078e02ff */
[----:B------:R-:W-:-:S13]  /*06b0*/  ISETP.LT.AND P0, PT, R6, R5, P0 ;  /* 0x000000050600720c */ /* 0x000fda0000701270 */
.L_x_11:
[----:B------:R-:W-:Y:S04]  /*06c0*/  BSSY.RECONVERGENT B1, `(.L_x_1) ;  /* 0x0000094000017945 */ /* 0x000fe80003800200 */
[----:B------:R-:W-:Y:S05]  /*06d0*/  @!P0 BRA `(.L_x_2) ;  /* 0x0000000800488947 */ /* 0x000fea0003800000 */
[----:B------:R-:W0:Y:S08]  /*06e0*/  LDC R19, c[0x0][0x3b8] ;  /* 0x0000ee00ff137b82 */ /* 0x000e300000000800 */
[----:B------:R-:W0:Y:S08]  /*06f0*/  LDC.64 R10, c[0x0][0x3b0] ;  /* 0x0000ec00ff0a7b82 */ /* 0x000e300000000a00 */
[----:B------:R-:W1:Y:S01]  /*0700*/  LDC R17, c[0x0][0x3b8] ;  /* 0x0000ee00ff117b82 */ /* 0x000e620000000800 */
[----:B0-----:R-:W-:-:S07]  /*0710*/  IMAD.WIDE R18, R19, 0x8, R10 ;  /* 0x0000000813127825 */ /* 0x001fce00078e020a */
[----:B------:R-:W1:Y:S01]  /*0720*/  LDC.64 R10, c[0x0][0x3a8] ;  /* 0x0000ea00ff0a7b82 */ /* 0x000e620000000a00 */
[----:B------:R-:W2:Y:S01]  /*0730*/  LDG.E R9, desc[UR6][R18.64+0x4] ;  /* 0x0000040612097981 */ /* 0x000ea2000c1e1900 */
[----:B-1----:R-:W-:-:S05]  /*0740*/  IMAD.WIDE R10, R17, 0x10, R10 ;  /* 0x00000010110a7825 */ /* 0x002fca00078e020a */
[----:B------:R-:W3:Y:S01]  /*0750*/  LDG.E R28, desc[UR6][R10.64+0x4] ;  /* 0x000004060a1c7981 */ /* 0x000ee2000c1e1900 */
[----:B------:R-:W-:Y:S01]  /*0760*/  IABS R30, R7 ;  /* 0x00000007001e7213 */ /* 0x000fe20000000000 */
[----:B------:R-:W-:Y:S01]  /*0770*/  IMAD.MOV.U32 R32, RZ, RZ, R6 ;  /* 0x000000ffff207224 */ /* 0x000fe200078e0006 */
[----:B------:R-:W-:Y:S02]  /*0780*/  ISETP.GE.AND P3, PT, R7, RZ, PT ;  /* 0x000000ff0700720c */ /* 0x000fe40003f66270 */
[----:B--2---:R-:W-:-:S04]  /*0790*/  IABS R21, R9 ;  /* 0x0000000900157213 */ /* 0x004fc80000000000 */
[----:B------:R-:W0:Y:S08]  /*07a0*/  I2F.RP R20, R21 ;  /* 0x0000001500147306 */ /* 0x000e300000209400 */
[----:B0-----:R-:W0:Y:S02]  /*07b0*/  MUFU.RCP R20, R20 ;  /* 0x0000001400147308 */ /* 0x001e240000001000 */
[----:B0-----:R-:W-:-:S06]  /*07c0*/  VIADD R16, R20, 0xffffffe ;  /* 0x0ffffffe14107836 */ /* 0x001fcc0000000000 */
[----:B------:R0:W1:Y:S02]  /*07d0*/  F2I.FTZ.U32.TRUNC.NTZ R17, R16 ;  /* 0x0000001000117305 */ /* 0x000064000021f000 */
[----:B0-----:R-:W-:Y:S02]  /*07e0*/  HFMA2 R16, -RZ, RZ, 0, 0 ;  /* 0x00000000ff107431 */ /* 0x001fe400000001ff */
[----:B-1----:R-:W-:-:S04]  /*07f0*/  IMAD.MOV R18, RZ, RZ, -R17 ;  /* 0x000000ffff127224 */ /* 0x002fc800078e0a11 */
[----:B------:R-:W-:Y:S01]  /*0800*/  IMAD R19, R18, R21, RZ ;  /* 0x0000001512137224 */ /* 0x000fe200078e02ff */
[----:B------:R-:W-:-:S03]  /*0810*/  IABS R18, R9 ;  /* 0x0000000900127213 */ /* 0x000fc60000000000 */
[----:B------:R-:W-:-:S04]  /*0820*/  IMAD.HI.U32 R17, R17, R19, R16 ;  /* 0x0000001311117227 */ /* 0x000fc800078e0010 */
[----:B------:R-:W-:Y:S02]  /*0830*/  IMAD.MOV R18, RZ, RZ, -R18 ;  /* 0x000000ffff127224 */ /* 0x000fe400078e0a12 */
[----:B------:R-:W-:-:S04]  /*0840*/  IMAD.HI.U32 R17, R17, R30, RZ ;  /* 0x0000001e11117227 */ /* 0x000fc800078e00ff */
[----:B------:R-:W-:-:S05]  /*0850*/  IMAD R30, R17, R18, R30 ;  /* 0x00000012111e7224 */ /* 0x000fca00078e021e */
[----:B------:R-:W-:-:S13]  /*0860*/  ISETP.GT.U32.AND P1, PT, R21, R30, PT ;  /* 0x0000001e1500720c */ /* 0x000fda0003f24070 */
[----:B------:R-:W-:Y:S01]  /*0870*/  @!P1 IMAD.IADD R30, R30, 0x1, -R21 ;  /* 0x000000011e1e9824 */ /* 0x000fe200078e0a15 */
[----:B------:R-:W-:-:S04]  /*0880*/  ISETP.NE.AND P1, PT, R9, RZ, PT ;  /* 0x000000ff0900720c */ /* 0x000fc80003f25270 */
[----:B------:R-:W-:-:S13]  /*0890*/  ISETP.GT.U32.AND P2, PT, R21, R30, PT ;  /* 0x0000001e1500720c */ /* 0x000fda0003f44070 */
[----:B------:R-:W-:-:S05]  /*08a0*/  @!P2 IADD3 R30, PT, PT, R30, -R21, RZ ;  /* 0x800000151e1ea210 */ /* 0x000fca0007ffe0ff */
[----:B------:R-:W-:Y:S01]  /*08b0*/  @!P3 IMAD.MOV R30, RZ, RZ, -R30 ;  /* 0x000000ffff1eb224 */ /* 0x000fe200078e0a1e */
[----:B------:R-:W-:-:S04]  /*08c0*/  @!P1 LOP3.LUT R30, RZ, R9, RZ, 0x33, !PT ;  /* 0x00000009ff1e9212 */ /* 0x000fc800078e33ff */
[----:B------:R-:W-:-:S04]  /*08d0*/  ISETP.GE.AND P1, PT, R7, R30, PT ;  /* 0x0000001e0700720c */ /* 0x000fc80003f26270 */
[----:B---3--:R-:W-:-:S13]  /*08e0*/  ISETP.LT.AND P1, PT, R30, R28, P1 ;  /* 0x0000001c1e00720c */ /* 0x008fda0000f21270 */
.L_x_10:
[----:B------:R-:W-:Y:S04]  /*08f0*/  BSSY.RECONVERGENT B0, `(.L_x_3) ;  /* 0x000006c000007945 */ /* 0x000fe80003800200 */
[----:B------:R-:W-:Y:S05]  /*0900*/  @!P1 BRA `(.L_x_4) ;  /* 0x0000000400a89947 */ /* 0x000fea0003800000 */
[----:B------:R-:W2:Y:S04]  /*0910*/  LDG.E R19, desc[UR6][R14.64+0x10] ;  /* 0x000010060e137981 */ /* 0x000ea8000c1e1900 */
[----:B------:R-:W3:Y:S04]  /*0920*/  LDG.E R17, desc[UR6][R10.64+0x8] ;  /* 0x000008060a117981 */ /* 0x000ee8000c1e1900 */
[----:B------:R-:W4:Y:S01]  /*0930*/  LDG.E R36, desc[UR6][R14.64+0x14] ;  /* 0x000014060e247981 */ /* 0x000f22000c1e1900 */
[----:B------:R-:W-:Y:S01]  /*0940*/  IADD3 R20, PT, PT, R3, -R32, RZ ;  /* 0x8000002003147210 */ /* 0x000fe20007ffe0ff */
[----:B------:R-:W-:Y:S01]  /*0950*/  IMAD.IADD R18, R8, 0x1, R32 ;  /* 0x0000000108127824 */ /* 0x000fe200078e0220 */
[----:B------:R-:W-:Y:S01]  /*0960*/  IADD3 R34, PT, PT, R9, R30, RZ ;  /* 0x0000001e09227210 */ /* 0x000fe20007ffe0ff */
[----:B------:R-:W-:-:S02]  /*0970*/  IMAD R16, R5, UR4, RZ ;  /* 0x0000000405107c24 */ /* 0x000fc4000f8e02ff */
[----:B------:R-:W-:Y:S02]  /*0980*/  IMAD.IADD R21, R7, 0x1, -R30 ;  /* 0x0000000107157824 */ /* 0x000fe400078e0a1e */
[----:B--2---:R-:W-:Y:S02]  /*0990*/  IMAD R19, R19, UR4, R20 ;  /* 0x0000000413137c24 */ /* 0x004fe4000f8e0214 */
[----:B---3--:R-:W-:Y:S02]  /*09a0*/  IMAD R17, R16, R17, R18 ;  /* 0x0000001110117224 */ /* 0x008fe400078e0212 */
[----:B----4-:R-:W-:Y:S02]  /*09b0*/  IMAD R36, R36, R19, R21 ;  /* 0x0000001324247224 */ /* 0x010fe400078e0215 */
[----:B------:R-:W-:-:S07]  /*09c0*/  IMAD R29, R28, R17, R30 ;  /* 0x000000111c1d7224 */ /* 0x000fce00078e021e */
.L_x_9:
[----:B------:R-:W0:Y:S08]  /*09d0*/  LDC.64 R16, c[0x0][0x390] ;  /* 0x0000e400ff107b82 */ /* 0x000e300000000a00 */
[----:B------:R-:W1:Y:S08]  /*09e0*/  LDC.64 R18, c[0x0][0x398] ;  /* 0x0000e600ff127b82 */ /* 0x000e700000000a00 */
[----:B------:R-:W2:Y:S01]  /*09f0*/  LDC.64 R20, c[0x0][0x380] ;  /* 0x0000e000ff147b82 */ /* 0x000ea20000000a00 */
[----:B0-----:R-:W-:-:S06]  /*0a00*/  IMAD.WIDE R16, R36, 0x8, R16 ;  /* 0x0000000824107825 */ /* 0x001fcc00078e0210 */
[----:B------:R-:W3:Y:S01]  /*0a10*/  LDG.E.64 R16, desc[UR6][R16.64] ;  /* 0x0000000610107981 */ /* 0x000ee2000c1e1b00 */
[----:B-1----:R-:W-:-:S06]  /*0a20*/  IMAD.WIDE R18, R29, 0x8, R18 ;  /* 0x000000081d127825 */ /* 0x002fcc00078e0212 */
[----:B------:R-:W5:Y:S01]  /*0a30*/  LDG.E.64 R18, desc[UR6][R18.64] ;  /* 0x0000000612127981 */ /* 0x000f62000c1e1b00 */
[----:B--2---:R-:W-:-:S06]  /*0a40*/  IMAD.WIDE R20, R36, 0x8, R20 ;  /* 0x0000000824147825 */ /* 0x004fcc00078e0214 */
[----:B------:R-:W5:Y:S01]  /*0a50*/  LDG.E.64 R20, desc[UR6][R20.64] ;  /* 0x0000000614147981 */ /* 0x000f62000c1e1b00 */
[----:B------:R-:W-:Y:S02]  /*0a60*/  IMAD.MOV.U32 R22, RZ, RZ, 0x652b82fe ;  /* 0x652b82feff167424 */ /* 0x000fe400078e00ff */
[----:B------:R-:W-:Y:S01]  /*0a70*/  IMAD.MOV.U32 R23, RZ, RZ, 0x3ff71547 ;  /* 0x3ff71547ff177424 */ /* 0x000fe200078e00ff */
[----:B------:R-:W-:Y:S01]  /*0a80*/  UMOV UR8, 0xfefa39ef ;  /* 0xfefa39ef00087882 */ /* 0x000fe20000000000 */
[----:B------:R-:W-:Y:S01]  /*0a90*/  UMOV UR9, 0x3fe62e42 ;  /* 0x3fe62e4200097882 */ /* 0x000fe20000000000 */
[----:B------:R-:W-:Y:S03]  /*0aa0*/  BSSY.RECONVERGENT B2, `(.L_x_5) ;  /* 0x0000036000027945 */ /* 0x000fe60003800200 */
[----:B---3--:R-:W-:-:S08]  /*0ab0*/  DFMA R22, R16, R22, 6.75539944105574400000e+15 ;  /* 0x433800001016742b */ /* 0x008fd00000000016 */
[----:B------:R-:W-:-:S08]  /*0ac0*/  DADD R24, R22, -6.75539944105574400000e+15 ;  /* 0xc338000016187429 */ /* 0x000fd00000000000 */
[----:B------:R-:W-:Y:S01]  /*0ad0*/  DFMA R26, R24, -UR8, R16 ;  /* 0x80000008181a7c2b */ /* 0x000fe20008000010 */
[----:B------:R-:W-:Y:S01]  /*0ae0*/  UMOV UR8, 0x3b39803f ;  /* 0x3b39803f00087882 */ /* 0x000fe20000000000 */
[----:B------:R-:W-:-:S06]  /*0af0*/  UMOV UR9, 0x3c7abc9e ;  /* 0x3c7abc9e00097882 */ /* 0x000fcc0000000000 */
[----:B------:R-:W-:Y:S01]  /*0b00*/  DFMA R26, R24, -UR8, R26 ;  /* 0x80000008181a7c2b */ /* 0x000fe2000800001a */
[----:B------:R-:W-:Y:S01]  /*0b10*/  MOV R24, 0xfca213ea ;  /* 0xfca213ea00187802 */ /* 0x000fe20000000f00 */
[----:B------:R-:W-:Y:S01]  /*0b20*/  IMAD.MOV.U32 R25, RZ, RZ, 0x3e928af3 ;  /* 0x3e928af3ff197424 */ /* 0x000fe200078e00ff */
[----:B------:R-:W-:Y:S01]  /*0b30*/  UMOV UR8, 0x69ce2bdf ;  /* 0x69ce2bdf00087882 */ /* 0x000fe20000000000 */
[----:B------:R-:W-:-:S04]  /*0b40*/  UMOV UR9, 0x3e5ade15 ;  /* 0x3e5ade1500097882 */ /* 0x000fc80000000000 */
[----:B------:R-:W-:Y:S01]  /*0b50*/  DFMA R24, R26, UR8, R24 ;  /* 0x000000081a187c2b */ /* 0x000fe20008000018 */
[----:B------:R-:W-:Y:S01]  /*0b60*/  UMOV UR8, 0x62401315 ;  /* 0x6240131500087882 */ /* 0x000fe20000000000 */
[----:B------:R-:W-:-:S06]  /*0b70*/  UMOV UR9, 0x3ec71dee ;  /* 0x3ec71dee00097882 */ /* 0x000fcc0000000000 */
[----:B------:R-:W-:Y:S01]  /*0b80*/  DFMA R24, R26, R24, UR8 ;  /* 0x000000081a187e2b */ /* 0x000fe20008000018 */
        /* <DEDUP_REMOVED lines=21> */
[----:B------:R-:W-:-:S07]  /*0ce0*/  FSETP.GEU.AND P2, PT, |R17|, 4.1917929649353027344, PT ;  /* 0x4086232b1100780b */ /* 0x000fce0003f4e200 */
[----:B------:R-:W-:-:S08]  /*0cf0*/  DFMA R24, R26, R24, 1 ;  /* 0x3ff000001a18742b */ /* 0x000fd00000000018 */
[----:B------:R-:W-:-:S10]  /*0d00*/  DFMA R24, R26, R24, 1 ;  /* 0x3ff000001a18742b */ /* 0x000fd40000000018 */
[----:B------:R-:W-:Y:S01]  /*0d10*/  IMAD R27, R22, 0x100000, R25 ;  /* 0x00100000161b7824 */ /* 0x000fe200078e0219 */
[----:B------:R-:W-:Y:S01]  /*0d20*/  MOV R26, R24 ;  /* 0x00000018001a7202 */ /* 0x000fe20000000f00 */
[----:B------:R-:W-:Y:S06]  /*0d30*/  @!P2 BRA `(.L_x_6) ;  /* 0x000000000030a947 */ /* 0x000fec0003800000 */
[----:B------:R-:W-:Y:S01]  /*0d40*/  FSETP.GEU.AND P3, PT, |R17|, 4.2275390625, PT ;  /* 0x408748001100780b */ /* 0x000fe20003f6e200 */
[C---:B------:R-:W-:Y:S02]  /*0d50*/  DSETP.GEU.AND P2, PT, R16.reuse, RZ, PT ;  /* 0x000000ff1000722a */ /* 0x040fe40003f4e000 */
[----:B------:R-:W-:-:S10]  /*0d60*/  DADD R16, R16, +INF ;  /* 0x7ff0000010107429 */ /* 0x000fd40000000000 */
[----:B------:R-:W-:Y:S02]  /*0d70*/  @!P3 LEA.HI R23, R22, R22, RZ, 0x1 ;  /* 0x000000161617b211 */ /* 0x000fe400078f08ff */
[----:B------:R-:W-:Y:S02]  /*0d80*/  FSEL R26, R16, RZ, P2 ;  /* 0x000000ff101a7208 */ /* 0x000fe40001000000 */
[----:B------:R-:W-:Y:S02]  /*0d90*/  @!P3 SHF.R.S32.HI R23, RZ, 0x1, R23 ;  /* 0x00000001ff17b819 */ /* 0x000fe40000011417 */
[----:B------:R-:W-:Y:S02]  /*0da0*/  FSEL R27, R17, RZ, P2 ;  /* 0x000000ff111b7208 */ /* 0x000fe40001000000 */
[----:B------:R-:W-:Y:S01]  /*0db0*/  @!P3 MOV R16, RZ ;  /* 0x000000ff0010b202 */ /* 0x000fe20000000f00 */
[----:B------:R-:W-:Y:S02]  /*0dc0*/  @!P3 IMAD.IADD R22, R22, 0x1, -R23 ;  /* 0x000000011616b824 */ /* 0x000fe400078e0a17 */
[----:B------:R-:W-:-:S03]  /*0dd0*/  @!P3 IMAD R25, R23, 0x100000, R25 ;  /* 0x001000001719b824 */ /* 0x000fc600078e0219 */
[----:B------:R-:W-:-:S06]  /*0de0*/  @!P3 LEA R17, R22, 0x3ff00000, 0x14 ;  /* 0x3ff000001611b811 */ /* 0x000fcc00078ea0ff */
[----:B------:R-:W-:-:S11]  /*0df0*/  @!P3 DMUL R26, R24, R16 ;  /* 0x00000010181ab228 */ /* 0x000fd60000000000 */
.L_x_6:
[----:B------:R-:W-:Y:S05]  /*0e00*/  BSYNC.RECONVERGENT B2 ;  /* 0x0000000000027941 */ /* 0x000fea0003800200 */
.L_x_5:
[----:B------:R-:W0:Y:S01]  /*0e10*/  MUFU.RCP64H R25, R27 ;  /* 0x0000001b00197308 */ /* 0x000e220000001800 */
[----:B------:R-:W-:Y:S01]  /*0e20*/  VIADD R24, R27, 0x300402 ;  /* 0x003004021b187836 */ /* 0x000fe20000000000 */
[----:B------:R-:W-:Y:S01]  /*0e30*/  BSSY.RECONVERGENT B2, `(.L_x_7) ;  /* 0x000000f000027945 */ /* 0x000fe20003800200 */
[----:B-----5:R-:W-:-:S03]  /*0e40*/  DMUL R18, R18, R20 ;  /* 0x0000001412127228 */ /* 0x020fc60000000000 */
[----:B------:R-:W-:Y:S01]  /*0e50*/  FSETP.GEU.AND P2, PT, |R24|, 5.8789094863358348022e-39, PT ;  /* 0x004004021800780b */ /* 0x000fe20003f4e200 */
[----:B0-----:R-:W-:-:S08]  /*0e60*/  DFMA R16, R24, -R26, 1 ;  /* 0x3ff000001810742b */ /* 0x001fd0000000081a */
[----:B------:R-:W-:-:S08]  /*0e70*/  DFMA R16, R16, R16, R16 ;  /* 0x000000101010722b */ /* 0x000fd00000000010 */
[----:B------:R-:W-:-:S08]  /*0e80*/  DFMA R16, R24, R16, R24 ;  /* 0x000000101810722b */ /* 0x000fd00000000018 */
[----:B------:R-:W-:-:S08]  /*0e90*/  DFMA R22, R16, -R26, 1 ;  /* 0x3ff000001016742b */ /* 0x000fd0000000081a */
[----:B------:R-:W-:Y:S01]  /*0ea0*/  DFMA R16, R16, R22, R16 ;  /* 0x000000161010722b */ /* 0x000fe20000000010 */
[----:B------:R-:W-:Y:S10]  /*0eb0*/  @P2 BRA `(.L_x_8) ;  /* 0x0000000000182947 */ /* 0x000ff40003800000 */
[----:B------:R-:W-:Y:S01]  /*0ec0*/  LOP3.LUT R16, R27, 0x7fffffff, RZ, 0xc0, !PT ;  /* 0x7fffffff1b107812 */ /* 0x000fe200078ec0ff */
[----:B------:R-:W-:Y:S01]  /*0ed0*/  IMAD.MOV.U32 R20, RZ, RZ, R26 ;  /* 0x000000ffff147224 */ /* 0x000fe200078e001a */
[----:B------:R-:W-:Y:S02]  /*0ee0*/  MOV R17, R27 ;  /* 0x0000001b00117202 */ /* 0x000fe40000000f00 */
[----:B------:R-:W-:Y:S01]  /*0ef0*/  MOV R26, 0xf20 ;  /* 0x00000f20001a7802 */ /* 0x000fe20000000f00 */
[----:B------:R-:W-:-:S07]  /*0f00*/  VIADD R27, R16, 0xfff00000 ;  /* 0xfff00000101b7836 */ /* 0x000fce0000000000 */
[----:B------:R-:W-:Y:S05]  /*0f10*/  CALL.REL.NOINC `($__internal_0_$__cuda_sm20_dblrcp_rn_slowpath_v3) ;  /* 0x0000000000587944 */ /* 0x000fea0003c00000 */
.L_x_8:
[----:B------:R-:W-:Y:S05]  /*0f20*/  BSYNC.RECONVERGENT B2 ;  /* 0x0000000000027941 */ /* 0x000fea0003800200 */
.L_x_7:
[----:B------:R-:W-:Y:S01]  /*0f30*/  ISETP.GE.AND P2, PT, R7, R34, PT ;  /* 0x000000220700720c */ /* 0x000fe20003f46270 */
[----:B------:R-:W-:Y:S01]  /*0f40*/  DADD R16, -R16, 1 ;  /* 0x3ff0000010107429 */ /* 0x000fe20000000100 */
[----:B------:R-:W-:Y:S01]  /*0f50*/  ISETP.LT.AND P3, PT, R34, R28, PT ;  /* 0x0000001c2200720c */ /* 0x000fe20003f61270 */
[C---:B------:R-:W-:Y:S01]  /*0f60*/  IMAD.IADD R29, R9.reuse, 0x1, R29 ;  /* 0x00000001091d7824 */ /* 0x040fe200078e021d */
[C---:B------:R-:W-:Y:S01]  /*0f70*/  IADD3 R36, PT, PT, -R9.reuse, R36, RZ ;  /* 0x0000002409247210 */ /* 0x040fe20007ffe1ff */
[----:B------:R-:W-:-:S04]  /*0f80*/  IMAD.IADD R34, R9, 0x1, R34 ;  /* 0x0000000109227824 */ /* 0x000fc800078e0222 */
[----:B------:R-:W-:-:S06]  /*0f90*/  DFMA R12, R18, R16, R12 ;  /* 0x00000010120c722b */ /* 0x000fcc000000000c */
[----:B------:R-:W-:Y:S05]  /*0fa0*/  @P2 BRA P3, `(.L_x_9) ;  /* 0xfffffff800882947 */ /* 0x000fea000183ffff */
.L_x_4:
[----:B------:R-:W-:Y:S05]  /*0fb0*/  BSYNC.RECONVERGENT B0 ;  /* 0x0000000000007941 */ /* 0x000fea0003800200 */
.L_x_3:
[----:B------:R-:W-:-:S05]  /*0fc0*/  IMAD.IADD R32, R4, 0x1, R32 ;  /* 0x0000000104207824 */ /* 0x000fca00078e0220 */
[----:B------:R-:W-:Y:S02]  /*0fd0*/  ISETP.GE.AND P2, PT, R3, R32, PT ;  /* 0x000000200300720c */ /* 0x000fe40003f46270 */
[----:B------:R-:W-:-:S13]  /*0fe0*/  ISETP.LT.AND P3, PT, R32, R5, PT ;  /* 0x000000052000720c */ /* 0x000fda0003f61270 */
[----:B------:R-:W-:Y:S05]  /*0ff0*/  @P2 BRA P3, `(.L_x_10) ;  /* 0xfffffff8003c2947 */ /* 0x000fea000183ffff */
.L_x_2:
[----:B------:R-:W-:Y:S05]  /*1000*/  BSYNC.RECONVERGENT B1 ;  /* 0x0000000000017941 */ /* 0x000fea0003800200 */
.L_x_1:
[----:B------:R-:W-:-:S06]  /*1010*/  UIADD3 UR4, UPT, UPT, UR4, 0x1, URZ ;  /* 0x0000000104047890 */ /* 0x000fcc000fffe0ff */
[----:B------:R-:W-:-:S13]  /*1020*/  ISETP.NE.AND P1, PT, R2, UR4, PT ;  /* 0x0000000402007c0c */ /* 0x000fda000bf25270 */
[----:B------:R-:W-:Y:S05]  /*1030*/  @P1 BRA `(.L_x_11) ;  /* 0xfffffff400a01947 */ /* 0x000fea000383ffff */
.L_x_0:
[----:B------:R-:W0:Y:S02]  /*1040*/  LDC.64 R2, c[0x0][0x388] ;  /* 0x0000e200ff027b82 */ /* 0x000e240000000a00 */
[----:B0-----:R-:W-:-:S05]  /*1050*/  IMAD.WIDE R2, R0, 0x8, R2 ;  /* 0x0000000800027825 */ /* 0x001fca00078e0202 */
[----:B------:R-:W-:Y:S01]  /*1060*/  STG.E.64 desc[UR6][R2.64], R12 ;  /* 0x0000000c02007986 */ /* 0x000fe2000c101b06 */
[----:B------:R-:W-:Y:S05]  /*1070*/  EXIT ;  /* 0x000000000000794d */ /* 0x000fea0003800000 */
        .weak           $__internal_0_$__cuda_sm20_dblrcp_rn_slowpath_v3
        .type           $__internal_0_$__cuda_sm20_dblrcp_rn_slowpath_v3,@function
        .size           $__internal_0_$__cuda_sm20_dblrcp_rn_slowpath_v3,(.L_x_79 - $__internal_0_$__cuda_sm20_dblrcp_rn_slowpath_v3)
$__internal_0_$__cuda_sm20_dblrcp_rn_slowpath_v3:
[----:B------:R-:W-:Y:S01]  /*1080*/  MOV R16, R20 ;  /* 0x0000001400107202 */ /* 0x000fe20000000f00 */
[----:B------:R-:W-:Y:S05]  /*1090*/  BSSY.RECONVERGENT B3, `(.L_x_12) ;  /* 0x0000025000037945 */ /* 0x000fea0003800200 */
[----:B------:R-:W-:-:S14]  /*10a0*/  DSETP.GTU.AND P2, PT, |R16|, +INF , PT ;  /* 0x7ff000001000742a */ /* 0x000fdc0003f4c200 */
[----:B------:R-:W-:Y:S05]  /*10b0*/  @P2 BRA `(.L_x_13) ;  /* 0x0000000000802947 */ /* 0x000fea0003800000 */
[----:B------:R-:W-:-:S05]  /*10c0*/  LOP3.LUT R22, R17, 0x7fffffff, RZ, 0xc0, !PT ;  /* 0x7fffffff11167812 */ /* 0x000fca00078ec0ff */
[----:B------:R-:W-:-:S05]  /*10d0*/  VIADD R20, R22, 0xffffffff ;  /* 0xffffffff16147836 */ /* 0x000fca0000000000 */
[----:B------:R-:W-:-:S13]  /*10e0*/  ISETP.GE.U32.AND P2, PT, R20, 0x7fefffff, PT ;  /* 0x7fefffff1400780c */ /* 0x000fda0003f46070 */
[----:B------:R-:W-:Y:S01]  /*10f0*/  @P2 LOP3.LUT R21, R17, 0x7ff00000, RZ, 0x3c, !PT ;  /* 0x7ff0000011152812 */ /* 0x000fe200078e3cff */
[----:B------:R-:W-:Y:S01]  /*1100*/  @P2 IMAD.MOV.U32 R20, RZ, RZ, RZ ;  /* 0x000000ffff142224 */ /* 0x000fe200078e00ff */
[----:B------:R-:W-:Y:S06]  /*1110*/  @P2 BRA `(.L_x_14) ;  /* 0x0000000000702947 */ /* 0x000fec0003800000 */
[----:B------:R-:W-:-:S13]  /*1120*/  ISETP.GE.U32.AND P2, PT, R22, 0x1000001, PT ;  /* 0x010000011600780c */ /* 0x000fda0003f46070 */
[----:B------:R-:W-:Y:S05]  /*1130*/  @!P2 BRA `(.L_x_15) ;  /* 0x000000000038a947 */ /* 0x000fea0003800000 */
[----:B------:R-:W-:Y:S01]  /*1140*/  IADD3 R25, PT, PT, R17, -0x3fe00000, RZ ;  /* 0xc020000011197810 */ /* 0x000fe20007ffe0ff */
[----:B------:R-:W-:Y:S02]  /*1150*/  IMAD.MOV.U32 R24, RZ, RZ, R16 ;  /* 0x000000ffff187224 */ /* 0x000fe400078e0010 */
[----:B------:R-:W-:Y:S01]  /*1160*/  IMAD.MOV.U32 R22, RZ, RZ, R27 ;  /* 0x000000ffff167224 */ /* 0x000fe200078e001b */
[----:B------:R-:W0:Y:S05]  /*1170*/  MUFU.RCP64H R23, R25 ;  /* 0x0000001900177308 */ /* 0x000e2a0000001800 */
[----:B0-----:R-:W-:-:S08]  /*1180*/  DFMA R20, -R24, R22, 1 ;  /* 0x3ff000001814742b */ /* 0x001fd00000000116 */
[----:B------:R-:W-:-:S08]  /*1190*/  DFMA R20, R20, R20, R20 ;  /* 0x000000141414722b */ /* 0x000fd00000000014 */
[----:B------:R-:W-:-:S08]  /*11a0*/  DFMA R20, R22, R20, R22 ;  /* 0x000000141614722b */ /* 0x000fd00000000016 */
[----:B------:R-:W-:-:S08]  /*11b0*/  DFMA R22, -R24, R20, 1 ;  /* 0x3ff000001816742b */ /* 0x000fd00000000114 */
[----:B------:R-:W-:-:S08]  /*11c0*/  DFMA R20, R20, R22, R20 ;  /* 0x000000161414722b */ /* 0x000fd00000000014 */
[----:B------:R-:W-:-:S08]  /*11d0*/  DMUL R20, R20, 2.2250738585072013831e-308 ;  /* 0x0010000014147828 */ /* 0x000fd00000000000 */
[----:B------:R-:W-:-:S08]  /*11e0*/  DFMA R16, -R16, R20, 1 ;  /* 0x3ff000001010742b */ /* 0x000fd00000000114 */
[----:B------:R-:W-:-:S08]  /*11f0*/  DFMA R16, R16, R16, R16 ;  /* 0x000000101010722b */ /* 0x000fd00000000010 */
[----:B------:R-:W-:Y:S01]  /*1200*/  DFMA R20, R20, R16, R20 ;  /* 0x000000101414722b */ /* 0x000fe20000000014 */
[----:B------:R-:W-:Y:S10]  /*1210*/  BRA `(.L_x_14) ;  /* 0x0000000000307947 */ /* 0x000ff40003800000 */
.L_x_15:
[----:B------:R-:W-:Y:S01]  /*1220*/  DMUL R22, R16, 8.11296384146066816958e+31 ;  /* 0x4690000010167828 */ /* 0x000fe20000000000 */
[----:B------:R-:W-:-:S05]  /*1230*/  MOV R20, R27 ;  /* 0x0000001b00147202 */ /* 0x000fca0000000f00 */
[----:B------:R-:W0:Y:S02]  /*1240*/  MUFU.RCP64H R21, R23 ;  /* 0x0000001700157308 */ /* 0x000e240000001800 */
[----:B0-----:R-:W-:-:S08]  /*1250*/  DFMA R16, -R22, R20, 1 ;  /* 0x3ff000001610742b */ /* 0x001fd00000000114 */
[----:B------:R-:W-:-:S08]  /*1260*/  DFMA R16, R16, R16, R16 ;  /* 0x000000101010722b */ /* 0x000fd00000000010 */
[----:B------:R-:W-:-:S08]  /*1270*/  DFMA R16, R20, R16, R20 ;  /* 0x000000101410722b */ /* 0x000fd00000000014 */
[----:B------:R-:W-:-:S08]  /*1280*/  DFMA R20, -R22, R16, 1 ;  /* 0x3ff000001614742b */ /* 0x000fd00000000110 */
[----:B------:R-:W-:-:S08]  /*1290*/  DFMA R20, R16, R20, R16 ;  /* 0x000000141014722b */ /* 0x000fd00000000010 */
[----:B------:R-:W-:Y:S01]  /*12a0*/  DMUL R20, R20, 8.11296384146066816958e+31 ;  /* 0x4690000014147828 */ /* 0x000fe20000000000 */
[----:B------:R-:W-:Y:S10]  /*12b0*/  BRA `(.L_x_14) ;  /* 0x0000000000087947 */ /* 0x000ff40003800000 */
.L_x_13:
[----:B------:R-:W-:Y:S01]  /*12c0*/  LOP3.LUT R21, R17, 0x80000, RZ, 0xfc, !PT ;  /* 0x0008000011157812 */ /* 0x000fe200078efcff */
[----:B------:R-:W-:-:S07]  /*12d0*/  IMAD.MOV.U32 R20, RZ, RZ, R16 ;  /* 0x000000ffff147224 */ /* 0x000fce00078e0010 */
.L_x_14:
[----:B------:R-:W-:Y:S05]  /*12e0*/  BSYNC.RECONVERGENT B3 ;  /* 0x0000000000037941 */ /* 0x000fea0003800200 */
.L_x_12:
[----:B------:R-:W-:Y:S01]  /*12f0*/  IMAD.MOV.U32 R27, RZ, RZ, 0x0 ;  /* 0x00000000ff1b7424 */ /* 0x000fe200078e00ff */
[----:B------:R-:W-:Y:S01]  /*1300*/  MOV R17, R21 ;  /* 0x0000001500117202 */ /* 0x000fe20000000f00 */
[----:B------:R-:W-:Y:S02]  /*1310*/  IMAD.MOV.U32 R16, RZ, RZ, R20 ;  /* 0x000000ffff107224 */ /* 0x000fe400078e0014 */
[----:B------:R-:W-:Y:S05]  /*1320*/  RET.REL.NODEC R26 `(_Z14propagateErrorPdS_S_S_P4DIM4S1_P4DIM2ii) ;  /* 0xffffffec1a347950 */ /* 0x000fea0003c3ffff */
.L_x_16:
[----:B------:R-:W-:-:S00]  /*1330*/  BRA `(.L_x_16) ;  /* 0xfffffffc00fc7947 */ /* 0x000fc0000383ffff */
[----:B------:R-:W-:-:S00]  /*1340*/  NOP ;  /* 0x0000000000007918 */ /* 0x000fc00000000000 */
        /* <DEDUP_REMOVED lines=11> */
.L_x_79:


//--------------------- .text._Z9updateWtsPdS_S_P4DIM4S1_P4DIM2iS_i --------------------------
	.section	.text._Z9updateWtsPdS_S_P4DIM4S1_P4DIM2iS_i,"ax",@progbits
	.align	128
        .global         _Z9updateWtsPdS_S_P4DIM4S1_P4DIM2iS_i
        .type           _Z9updateWtsPdS_S_P4DIM4S1_P4DIM2iS_i,@function
        .size           _Z9updateWtsPdS_S_P4DIM4S1_P4DIM2iS_i,(.L_x_82 - _Z9updateWtsPdS_S_P4DIM4S1_P4DIM2iS_i)
        .other          _Z9updateWtsPdS_S_P4DIM4S1_P4DIM2iS_i,@"STO_CUDA_ENTRY STV_DEFAULT"
_Z9updateWtsPdS_S_P4DIM4S1_P4DIM2iS_i:
.text._Z9updateWtsPdS_S_P4DIM4S1_P4DIM2iS_i:
        /* <DEDUP_REMOVED lines=14> */
[----:B------:R-:W3:Y:S04]  /*00e0*/  LDG.E R5, desc[UR6][R8.64+0x4] ;  /* 0x0000040608057981 */ /* 0x000ee8000c1e1900 */
[----:B------:R-:W4:Y:S01]  /*00f0*/  LDG.E R7, desc[UR6][R8.64+0x8] ;  /* 0x0000080608077981 */ /* 0x000f22000c1e1900 */
[----:B--2---:R-:W-:-:S05]  /*0100*/  IMAD.WIDE R2, R4, 0x10, R2 ;  /* 0x0000001004027825 */ /* 0x004fca00078e0202 */
[----:B------:R-:W2:Y:S01]  /*0110*/  LDG.E R30, desc[UR6][R2.64+0x10] ;  /* 0x00001006021e7981 */ /* 0x000ea2000c1e1900 */
[----:B------:R-:W-:Y:S01]  /*0120*/  IABS R14, R32 ;  /* 0x00000020000e7213 */ /* 0x000fe20000000000 */
[----:B---3--:R-:W-:-:S04]  /*0130*/  IMAD R6, R0, R5, RZ ;  /* 0x0000000500067224 */ /* 0x008fc800078e02ff */
[----:B----4-:R-:W-:-:S05]  /*0140*/  IMAD R11, R6, R7, RZ ;  /* 0x00000007060b7224 */ /* 0x010fca00078e02ff */
[-C--:B------:R-:W-:Y:S02]  /*0150*/  IABS R13, R11.reuse ;  /* 0x0000000b000d7213 */ /* 0x080fe40000000000 */
[----:B------:R-:W-:Y:S02]  /*0160*/  IABS R16, R11 ;  /* 0x0000000b00107213 */ /* 0x000fe40000000000 */
[----:B------:R-:W0:Y:S08]  /*0170*/  I2F.RP R10, R13 ;  /* 0x0000000d000a7306 */ /* 0x000e300000209400 */
[----:B0-----:R-:W0:Y:S02]  /*0180*/  MUFU.RCP R10, R10 ;  /* 0x0000000a000a7308 */ /* 0x001e240000001000 */
[----:B0-----:R-:W-:Y:S01]  /*0190*/  VIADD R12, R10, 0xffffffe ;  /* 0x0ffffffe0a0c7836 */ /* 0x001fe20000000000 */
[----:B------:R-:W-:-:S05]  /*01a0*/  IADD3 R10, PT, PT, RZ, -R16, RZ ;  /* 0x80000010ff0a7210 */ /* 0x000fca0007ffe0ff */
[----:B------:R0:W1:Y:S02]  /*01b0*/  F2I.FTZ.U32.TRUNC.NTZ R9, R12 ;  /* 0x0000000c00097305 */ /* 0x000064000021f000 */
[----:B0-----:R-:W-:Y:S01]  /*01c0*/  IABS R12, R6 ;  /* 0x00000006000c7213 */ /* 0x001fe20000000000 */
[----:B-1----:R-:W-:-:S04]  /*01d0*/  IMAD.MOV R8, RZ, RZ, -R9 ;  /* 0x000000ffff087224 */ /* 0x002fc800078e0a09 */
[----:B------:R-:W-:Y:S02]  /*01e0*/  IMAD R15, R8, R13, RZ ;  /* 0x0000000d080f7224 */ /* 0x000fe400078e02ff */
[----:B------:R-:W-:-:S04]  /*01f0*/  IMAD.MOV.U32 R8, RZ, RZ, RZ ;  /* 0x000000ffff087224 */ /* 0x000fc800078e00ff */
[----:B------:R-:W-:-:S04]  /*0200*/  IMAD.HI.U32 R8, R9, R15, R8 ;  /* 0x0000000f09087227 */ /* 0x000fc800078e0008 */
[----:B------:R-:W-:Y:S01]  /*0210*/  IMAD.MOV.U32 R9, RZ, RZ, R14 ;  /* 0x000000ffff097224 */ /* 0x000fe200078e000e */
[----:B------:R-:W-:-:S03]  /*0220*/  IABS R14, R6 ;  /* 0x00000006000e7213 */ /* 0x000fc60000000000 */
[----:B------:R-:W-:Y:S01]  /*0230*/  IMAD.HI.U32 R15, R8, R9, RZ ;  /* 0x00000009080f7227 */ /* 0x000fe200078e00ff */
[----:B------:R-:W-:-:S03]  /*0240*/  IADD3 R14, PT, PT, RZ, -R14, RZ ;  /* 0x8000000eff0e7210 */ /* 0x000fc60007ffe0ff */
[----:B------:R-:W-:Y:S02]  /*0250*/  IMAD R8, R15, R10, R9 ;  /* 0x0000000a0f087224 */ /* 0x000fe400078e0209 */
[----:B------:R-:W-:-:S03]  /*0260*/  IMAD.MOV.U32 R10, RZ, RZ, R12 ;  /* 0x000000ffff0a7224 */ /* 0x000fc600078e000c */
[----:B------:R-:W-:Y:S01]  /*0270*/  ISETP.GT.U32.AND P1, PT, R13, R8, PT ;  /* 0x000000080d00720c */ /* 0x000fe20003f24070 */
[----:B------:R-:W0:-:S12]  /*0280*/  I2F.RP R12, R10 ;  /* 0x0000000a000c7306 */ /* 0x000e180000209400 */
[----:B------:R-:W-:Y:S02]  /*0290*/  @!P1 IMAD.IADD R8, R8, 0x1, -R13 ;  /* 0x0000000108089824 */ /* 0x000fe400078e0a0d */
[----:B------:R-:W-:Y:S01]  /*02a0*/  @!P1 VIADD R15, R15, 0x1 ;  /* 0x000000010f0f9836 */ /* 0x000fe20000000000 */
[----:B0-----:R-:W0:Y:S01]  /*02b0*/  MUFU.RCP R12, R12 ;  /* 0x0000000c000c7308 */ /* 0x001e220000001000 */
[----:B------:R-:W-:Y:S02]  /*02c0*/  ISETP.NE.AND P1, PT, R11, RZ, PT ;  /* 0x000000ff0b00720c */ /* 0x000fe40003f25270 */
[----:B------:R-:W-:Y:S02]  /*02d0*/  ISETP.GE.U32.AND P0, PT, R8, R13, PT ;  /* 0x0000000d0800720c */ /* 0x000fe40003f06070 */
[----:B------:R-:W-:-:S04]  /*02e0*/  LOP3.LUT R8, R32, R11, RZ, 0x3c, !PT ;  /* 0x0000000b20087212 */ /* 0x000fc800078e3cff */
[----:B------:R-:W-:-:S07]  /*02f0*/  ISETP.GE.AND P2, PT, R8, RZ, PT ;  /* 0x000000ff0800720c */ /* 0x000fce0003f46270 */
[----:B------:R-:W-:Y:S01]  /*0300*/  @P0 VIADD R15, R15, 0x1 ;  /* 0x000000010f0f0836 */ /* 0x000fe20000000000 */
[----:B0-----:R-:W-:-:S05]  /*0310*/  IADD3 R9, PT, PT, R12, 0xffffffe, RZ ;  /* 0x0ffffffe0c097810 */ /* 0x001fca0007ffe0ff */
[----:B------:R-:W-:Y:S01]  /*0320*/  @!P2 IMAD.MOV R15, RZ, RZ, -R15 ;  /* 0x000000ffff0fa224 */ /* 0x000fe200078e0a0f */
[----:B------:R-:W-:Y:S01]  /*0330*/  @!P1 LOP3.LUT R15, RZ, R11, RZ, 0x33, !PT ;  /* 0x0000000bff0f9212 */ /* 0x000fe200078e33ff */
[----:B------:R-:W0:Y:S04]  /*0340*/  F2I.FTZ.U32.TRUNC.NTZ R9, R9 ;  /* 0x0000000900097305 */ /* 0x000e28000021f000 */
[----:B------:R-:W-:-:S04]  /*0350*/  IMAD R8, R0, R15, RZ ;  /* 0x0000000f00087224 */ /* 0x000fc800078e02ff */
[----:B------:R-:W-:-:S04]  /*0360*/  IMAD R8, R5, R8, RZ ;  /* 0x0000000805087224 */ /* 0x000fc800078e02ff */
[----:B------:R-:W-:Y:S02]  /*0370*/  IMAD R7, R7, R8, RZ ;  /* 0x0000000807077224 */ /* 0x000fe400078e02ff */
[----:B------:R-:W-:Y:S02]  /*0380*/  IMAD.MOV.U32 R8, RZ, RZ, RZ ;  /* 0x000000ffff087224 */ /* 0x000fe400078e00ff */
[----:B0-----:R-:W-:Y:S02]  /*0390*/  IMAD.MOV R11, RZ, RZ, -R9 ;  /* 0x000000ffff0b7224 */ /* 0x001fe400078e0a09 */
[----:B------:R-:W-:Y:S02]  /*03a0*/  IMAD.IADD R13, R32, 0x1, -R7 ;  /* 0x00000001200d7824 */ /* 0x000fe400078e0a07 */
[----:B------:R-:W-:-:S03]  /*03b0*/  IMAD R11, R11, R10, RZ ;  /* 0x0000000a0b0b7224 */ /* 0x000fc600078e02ff */
[----:B------:R-:W-:Y:S01]  /*03c0*/  IABS R12, R13 ;  /* 0x0000000d000c7213 */ /* 0x000fe20000000000 */
[----:B------:R-:W-:Y:S01]  /*03d0*/  IMAD.HI.U32 R8, R9, R11, R8 ;  /* 0x0000000b09087227 */ /* 0x000fe200078e0008 */
[----:B------:R-:W-:Y:S02]  /*03e0*/  IABS R11, R5 ;  /* 0x00000005000b7213 */ /* 0x000fe40000000000 */
[----:B------:R-:W-:Y:S01]  /*03f0*/  LOP3.LUT R13, R13, R6, RZ, 0x3c, !PT ;  /* 0x000000060d0d7212 */ /* 0x000fe200078e3cff */
[----:B------:R-:W-:Y:S02]  /*0400*/  IMAD.MOV.U32 R9, RZ, RZ, R12 ;  /* 0x000000ffff097224 */ /* 0x000fe400078e000c */
[----:B------:R-:W0:Y:S01]  /*0410*/  I2F.RP R12, R11 ;  /* 0x0000000b000c7306 */ /* 0x000e220000209400 */
[----:B------:R-:W-:Y:S01]  /*0420*/  ISETP.GE.AND P2, PT, R13, RZ, PT ;  /* 0x000000ff0d00720c */ /* 0x000fe20003f46270 */
[----:B------:R-:W-:-:S04]  /*0430*/  IMAD.HI.U32 R17, R8, R9, RZ ;  /* 0x0000000908117227 */ /* 0x000fc800078e00ff */
[----:B------:R-:W-:-:S05]  /*0440*/  IMAD R9, R17, R14, R9 ;  /* 0x0000000e11097224 */ /* 0x000fca00078e0209 */
[----:B------:R-:W-:Y:S01]  /*0450*/  ISETP.GT.U32.AND P1, PT, R10, R9, PT ;  /* 0x000000090a00720c */ /* 0x000fe20003f24070 */
[----:B0-----:R-:W0:-:S12]  /*0460*/  MUFU.RCP R12, R12 ;  /* 0x0000000c000c7308 */ /* 0x001e180000001000 */
[----:B------:R-:W-:Y:S02]  /*0470*/  @!P1 IMAD.IADD R9, R9, 0x1, -R10 ;  /* 0x0000000109099824 */ /* 0x000fe400078e0a0a */
[----:B------:R-:W-:Y:S01]  /*0480*/  @!P1 VIADD R17, R17, 0x1 ;  /* 0x0000000111119836 */ /* 0x000fe20000000000 */
[----:B------:R-:W-:Y:S02]  /*0490*/  ISETP.NE.AND P1, PT, R6, RZ, PT ;  /* 0x000000ff0600720c */ /* 0x000fe40003f25270 */
[----:B------:R-:W-:Y:S01]  /*04a0*/  ISETP.GE.U32.AND P0, PT, R9, R10, PT ;  /* 0x0000000a0900720c */ /* 0x000fe20003f06070 */
[----:B0-----:R-:W-:Y:S01]  /*04b0*/  VIADD R8, R12, 0xffffffe ;  /* 0x0ffffffe0c087836 */ /* 0x001fe20000000000 */
[----:B------:R-:W-:-:S03]  /*04c0*/  IABS R12, R5 ;  /* 0x00000005000c7213 */ /* 0x000fc60000000000 */
[----:B------:R0:W1:Y:S01]  /*04d0*/  F2I.FTZ.U32.TRUNC.NTZ R9, R8 ;  /* 0x0000000800097305 */ /* 0x000062000021f000 */
[----:B------:R-:W-:-:S07]  /*04e0*/  IADD3 R12, PT, PT, RZ, -R12, RZ ;  /* 0x8000000cff0c7210 */ /* 0x000fce0007ffe0ff */
[----:B------:R-:W-:Y:S01]  /*04f0*/  @P0 IADD3 R17, PT, PT, R17, 0x1, RZ ;  /* 0x0000000111110810 */ /* 0x000fe20007ffe0ff */
[----:B0-----:R-:W-:-:S04]  /*0500*/  IMAD.MOV.U32 R8, RZ, RZ, RZ ;  /* 0x000000ffff087224 */ /* 0x001fc800078e00ff */
[----:B------:R-:W-:Y:S01]  /*0510*/  @!P2 IMAD.MOV R17, RZ, RZ, -R17 ;  /* 0x000000ffff11a224 */ /* 0x000fe200078e0a11 */
[----:B------:R-:W-:Y:S01]  /*0520*/  @!P1 LOP3.LUT R17, RZ, R6, RZ, 0x33, !PT ;  /* 0x00000006ff119212 */ /* 0x000fe200078e33ff */
[----:B-1----:R-:W-:-:S04]  /*0530*/  IMAD.MOV R10, RZ, RZ, -R9 ;  /* 0x000000ffff0a7224 */ /* 0x002fc800078e0a09 */
[----:B------:R-:W-:-:S04]  /*0540*/  IMAD R13, R6, R17, R7 ;  /* 0x00000011060d7224 */ /* 0x000fc800078e0207 */
[----:B------:R-:W-:Y:S02]  /*0550*/  IMAD.IADD R6, R32, 0x1, -R13 ;  /* 0x0000000120067824 */ /* 0x000fe400078e0a0d */
[----:B------:R-:W-:-:S03]  /*0560*/  IMAD R13, R10, R11, RZ ;  /* 0x0000000b0a0d7224 */ /* 0x000fc600078e02ff */
[----:B------:R-:W-:Y:S01]  /*0570*/  IABS R10, R6 ;  /* 0x00000006000a7213 */ /* 0x000fe20000000000 */
[----:B------:R-:W-:Y:S01]  /*0580*/  IMAD.HI.U32 R8, R9, R13, R8 ;  /* 0x0000000d09087227 */ /* 0x000fe200078e0008 */
[----:B------:R-:W-:-:S03]  /*0590*/  LOP3.LUT R6, R6, R5, RZ, 0x3c, !PT ;  /* 0x0000000506067212 */ /* 0x000fc600078e3cff */
[----:B------:R-:W-:Y:S01]  /*05a0*/  IMAD.MOV.U32 R9, RZ, RZ, R10 ;  /* 0x000000ffff097224 */ /* 0x000fe200078e000a */
[----:B------:R-:W-:Y:S01]  /*05b0*/  ISETP.GE.AND P0, PT, R6, RZ, PT ;  /* 0x000000ff0600720c */ /* 0x000fe20003f06270 */
[----:B------:R-:W-:Y:S01]  /*05c0*/  IMAD.MOV.U32 R10, RZ, RZ, R12 ;  /* 0x000000ffff0a7224 */ /* 0x000fe200078e000c */
[----:B------:R-:W-:Y:S01]  /*05d0*/  CS2R R12, SRZ ;  /* 0x00000000000c7805 */ /* 0x000fe2000001ff00 */
[----:B------:R-:W-:-:S04]  /*05e0*/  IMAD.HI.U32 R31, R8, R9, RZ ;  /* 0x00000009081f7227 */ /* 0x000fc800078e00ff */
[----:B------:R-:W-:-:S05]  /*05f0*/  IMAD R8, R31, R10, R9 ;  /* 0x0000000a1f087224 */ /* 0x000fca00078e0209 */
[----:B------:R-:W-:-:S13]  /*0600*/  ISETP.GT.U32.AND P2, PT, R11, R8, PT ;  /* 0x000000080b00720c */ /* 0x000fda0003f44070 */
[----:B------:R-:W-:Y:S02]  /*0610*/  @!P2 IMAD.IADD R8, R8, 0x1, -R11 ;  /* 0x000000010808a824 */ /* 0x000fe400078e0a0b */
[----:B------:R-:W-:Y:S01]  /*0620*/  @!P2 VIADD R31, R31, 0x1 ;  /* 0x000000011f1fa836 */ /* 0x000fe20000000000 */
[----:B------:R-:W-:Y:S02]  /*0630*/  ISETP.NE.AND P2, PT, R5, RZ, PT ;  /* 0x000000ff0500720c */ /* 0x000fe40003f45270 */
[----:B------:R-:W-:-:S13]  /*0640*/  ISETP.GE.U32.AND P1, PT, R8, R11, PT ;  /* 0x0000000b0800720c */ /* 0x000fda0003f26070 */
[----:B------:R-:W-:Y:S02]  /*0650*/  @P1 IADD3 R31, PT, PT, R31, 0x1, RZ ;  /* 0x000000011f1f1810 */ /* 0x000fe40007ffe0ff */
[----:B--2---:R-:W-:-:S03]  /*0660*/  ISETP.GE.AND P1, PT, R30, 0x1, PT ;  /* 0x000000011e00780c */ /* 0x004fc60003f26270 */
[----:B------:R-:W-:Y:S01]  /*0670*/  @!P0 IMAD.MOV R31, RZ, RZ, -R31 ;  /* 0x000000ffff1f8224 */ /* 0x000fe200078e0a1f */
[----:B------:R-:W-:-:S09]  /*0680*/  @!P2 LOP3.LUT R31, RZ, R5, RZ, 0x33, !PT ;  /* 0x00000005ff1fa212 */ /* 0x000fd200078e33ff */
[----:B------:R-:W-:Y:S05]  /*0690*/  @!P1 BRA `(.L_x_17) ;  /* 0x0000001000c09947 */ /* 0x000fea0003800000 */
[----:B------:R-:W2:Y:S02]  /*06a0*/  LDG.E R10, desc[UR6][R2.64+0x14] ;  /* 0x00001406020a7981 */ /* 0x000ea4000c1e1900 */
[----:B--2---:R-:W-:-:S13]  /*06b0*/  ISETP.GE.AND P0, PT, R10, 0x1, PT ;  /* 0x000000010a00780c */ /* 0x004fda0003f06270 */
[----:B------:R-:W-:Y:S05]  /*06c0*/  @!P0 BRA `(.L_x_17) ;  /* 0x0000001000b48947 */ /* 0x000fea0003800000 */
[----:B------:R-:W0:Y:S01]  /*06d0*/  LDC.64 R18, c[0x0][0x3a8] ;  /* 0x0000ea00ff127b82 */ /* 0x000e220000000a00 */
[----:B------:R-:W2:Y:S04]  /*06e0*/  LDG.E R6, desc[UR6][R2.64] ;  /* 0x0000000602067981 */ /* 0x000ea8000c1e1900 */
[----:B------:R1:W5:Y:S01]  /*06f0*/  LDG.E R8, desc[UR6][R2.64+0x4] ;  /* 0x0000040602087981 */ /* 0x000362000c1e1900 */
[----:B0-----:R-:W-:-:S05]  /*0700*/  IMAD.WIDE R18, R4, 0x8, R18 ;  /* 0x0000000804127825 */ /* 0x001fca00078e0212 */
[----:B------:R1:W5:Y:S04]  /*0710*/  LDG.E R11, desc[UR6][R18.64] ;  /* 0x00000006120b7981 */ /* 0x000368000c1e1900 */
[----:B------:R1:W5:Y:S01]  /*0720*/  LDG.E R9, desc[UR6][R18.64+0x4] ;  /* 0x0000040612097981 */ /* 0x000362000c1e1900 */
[----:B------:R-:W-:-:S04]  /*0730*/  IMAD R0, R0, R17, R31 ;  /* 0x0000001100007224 */ /* 0x000fc800078e021f */
[----:B------:R-:W-:-:S04]  /*0740*/  IMAD R5, R5, R0, R7 ;  /* 0x0000000005057224 */ /* 0x000fc800078e0207 */
[--C-:B------:R-:W-:Y:S01]  /*0750*/  IMAD.IADD R0, R32, 0x1, -R5.reuse ;  /* 0x0000000120007824 */ /* 0x100fe200078e0a05 */
[----:B------:R-:W-:Y:S01]  /*0760*/  CS2R R12, SRZ ;  /* 0x00000000000c7805 */ /* 0x000fe2000001ff00 */
[----:B------:R-:W-:Y:S01]  /*0770*/  UMOV UR4, URZ ;  /* 0x000000ff00047c82 */ /* 0x000fe20008000000 */
[CC--:B--2---:R-:W-:Y:S02]  /*0780*/  IMAD R7, R17.reuse, R6.reuse, R32 ;  /* 0x0000000611077224 */ /* 0x0c4fe400078e0220 */
[----:B------:R-:W-:Y:S02]  /*0790*/  IMAD R6, R17, R6, R0 ;  /* 0x0000000611067224 */ /* 0x000fe400078e0200 */
[----:B------:R-:W-:Y:S02]  /*07a0*/  IMAD.IADD R7, R7, 0x1, -R5 ;  /* 0x0000000107077824 */ /* 0x000fe400078e0a05 */
[----:B-1----:R-:W-:-:S07]  /*07b0*/  IMAD R5, R15, R30, RZ ;  /* 0x0000001e0f057224 */ /* 0x002fce00078e02ff */
.L_x_33:
[C---:B------:R-:W-:Y:S01]  /*07c0*/  ISETP.NE.AND P0, PT, R10.reuse, 0x1, PT ;  /* 0x000000010a00780c */ /* 0x040fe20003f05270 */
[----:B------:R-:W-:Y:S02]  /*07d0*/  VIADD R3, R5, UR4 ;  /* 0x0000000405037c36 */ /* 0x000fe40008000000 */
[----:B------:R-:W-:Y:S02]  /*07e0*/  HFMA2 R16, -RZ, RZ, 0, 0 ;  /* 0x00000000ff107431 */ /* 0x000fe400000001ff */
[----:B------:R-:W-:-:S08]  /*07f0*/  IMAD R4, R10, R3, RZ ;  /* 0x000000030a047224 */ /* 0x000fd000078e02ff */
[----:B------:R-:W-:Y:S05]  /*0800*/  @!P0 BRA `(.L_x_18) ;  /* 0x0000000800dc8947 */ /* 0x000fea0003800000 */
[----:B-----5:R-:W-:Y:S01]  /*0810*/  IMAD R0, R11, UR4, RZ ;  /* 0x000000040b007c24 */ /* 0x020fe2000f8e02ff */
[----:B------:R-:W-:Y:S01]  /*0820*/  LOP3.LUT R2, R10, 0x7ffffffe, RZ, 0xc0, !PT ;  /* 0x7ffffffe0a027812 */ /* 0x000fe200078ec0ff */
[----:B------:R-:W-:Y:S02]  /*0830*/  IMAD.MOV.U32 R3, RZ, RZ, R4 ;  /* 0x000000ffff037224 */ /* 0x000fe400078e0004 */
[----:B------:R-:W-:Y:S02]  /*0840*/  IMAD.IADD R0, R7, 0x1, R0 ;  /* 0x0000000107007824 */ /* 0x000fe400078e0200 */
[----:B------:R-:W-:Y:S02]  /*0850*/  IMAD.MOV R2, RZ, RZ, -R2 ;  /* 0x000000ffff027224 */ /* 0x000fe400078e0a02 */
[----:B------:R-:W-:-:S07]  /*0860*/  IMAD R0, R8, R0, R31 ;  /* 0x0000000008007224 */ /* 0x000fce00078e021f */
.L_x_27:
[----:B------:R-:W0:Y:S08]  /*0870*/  LDC.64 R28, c[0x0][0x388] ;  /* 0x0000e200ff1c7b82 */ /* 0x000e300000000a00 */
[----:B------:R-:W1:Y:S01]  /*0880*/  LDC.64 R14, c[0x0][0x380] ;  /* 0x0000e000ff0e7b82 */ /* 0x000e620000000a00 */
[----:B0-----:R-:W-:-:S05]  /*0890*/  IMAD.WIDE R28, R3, 0x8, R28 ;  /* 0x00000008031c7825 */ /* 0x001fca00078e021c */
[----:B------:R-:W2:Y:S01]  /*08a0*/  LDG.E.64 R24, desc[UR6][R28.64] ;  /* 0x000000061c187981 */ /* 0x000ea2000c1e1b00 */
[----:B-1----:R-:W-:-:S05]  /*08b0*/  IMAD.WIDE R14, R3, 0x8, R14 ;  /* 0x00000008030e7825 */ /* 0x002fca00078e020e */
[----:B------:R0:W5:Y:S01]  /*08c0*/  LDG.E.64 R16, desc[UR6][R14.64] ;  /* 0x000000060e107981 */ /* 0x000162000c1e1b00 */
[----:B------:R-:W-:Y:S01]  /*08d0*/  IMAD.MOV.U32 R22, RZ, RZ, 0x652b82fe ;  /* 0x652b82feff167424 */ /* 0x000fe200078e00ff */
[----:B------:R-:W-:Y:S01]  /*08e0*/  MOV R23, 0x3ff71547 ;  /* 0x3ff7154700177802 */ /* 0x000fe20000000f00 */
[----:B------:R-:W-:Y:S01]  /*08f0*/  UMOV UR8, 0xfefa39ef ;  /* 0xfefa39ef00087882 */ /* 0x000fe20000000000 */
[----:B------:R-:W-:Y:S01]  /*0900*/  UMOV UR9, 0x3fe62e42 ;  /* 0x3fe62e4200097882 */ /* 0x000fe20000000000 */
[----:B------:R-:W-:Y:S03]  /*0910*/  BSSY.RECONVERGENT B0, `(.L_x_19) ;  /* 0x0000037000007945 */ /* 0x000fe60003800200 */
[----:B--2---:R-:W-:Y:S01]  /*0920*/  DFMA R22, R24, R22, 6.75539944105574400000e+15 ;  /* 0x433800001816742b */ /* 0x004fe20000000016 */
[----:B------:R-:W-:-:S07]  /*0930*/  FSETP.GEU.AND P0, PT, |R25|, 4.1917929649353027344, PT ;  /* 0x4086232b1900780b */ /* 0x000fce0003f0e200 */
[----:B------:R-:W-:-:S08]  /*0940*/  DADD R18, R22, -6.75539944105574400000e+15 ;  /* 0xc338000016127429 */ /* 0x000fd00000000000 */
[----:B------:R-:W-:Y:S01]  /*0950*/  DFMA R20, R18, -UR8, R24 ;  /* 0x8000000812147c2b */ /* 0x000fe20008000018 */
[----:B------:R-:W-:Y:S01]  /*0960*/  UMOV UR8, 0x3b39803f ;  /* 0x3b39803f00087882 */ /* 0x000fe20000000000 */
[----:B------:R-:W-:-:S06]  /*0970*/  UMOV UR9, 0x3c7abc9e ;  /* 0x3c7abc9e00097882 */ /* 0x000fcc0000000000 */
[----:B------:R-:W-:Y:S01]  /*0980*/  DFMA R20, R18, -UR8, R20 ;  /* 0x8000000812147c2b */ /* 0x000fe20008000014 */
[----:B------:R-:W-:Y:S01]  /*0990*/  UMOV UR8, 0x69ce2bdf ;  /* 0x69ce2bdf00087882 */ /* 0x000fe20000000000 */
[----:B------:R-:W-:Y:S01]  /*09a0*/  IMAD.MOV.U32 R18, RZ, RZ, -0x35dec16 ;  /* 0xfca213eaff127424 */ /* 0x000fe200078e00ff */
[----:B------:R-:W-:Y:S01]  /*09b0*/  UMOV UR9, 0x3e5ade15 ;  /* 0x3e5ade1500097882 */ /* 0x000fe20000000000 */
[----:B------:R-:W-:-:S06]  /*09c0*/  IMAD.MOV.U32 R19, RZ, RZ, 0x3e928af3 ;  /* 0x3e928af3ff137424 */ /* 0x000fcc00078e00ff */
        /* <DEDUP_REMOVED lines=24> */
[----:B------:R-:W-:-:S08]  /*0b50*/  DFMA R18, R20, R18, UR8 ;  /* 0x0000000814127e2b */ /* 0x000fd00008000012 */
[----:B------:R-:W-:-:S08]  /*0b60*/  DFMA R18, R20, R18, 1 ;  /* 0x3ff000001412742b */ /* 0x000fd00000000012 */
[----:B------:R-:W-:-:S10]  /*0b70*/  DFMA R20, R20, R18, 1 ;  /* 0x3ff000001414742b */ /* 0x000fd40000000012 */
[----:B------:R-:W-:Y:S02]  /*0b80*/  IMAD R19, R22, 0x100000, R21 ;  /* 0x0010000016137824 */ /* 0x000fe400078e0215 */
[----:B------:R-:W-:Y:S01]  /*0b90*/  IMAD.MOV.U32 R18, RZ, RZ, R20 ;  /* 0x000000ffff127224 */ /* 0x000fe200078e0014 */
[----:B0-----:R-:W-:Y:S06]  /*0ba0*/  @!P0 BRA `(.L_x_20) ;  /* 0x0000000000348947 */ /* 0x001fec0003800000 */
[----:B------:R-:W-:Y:S01]  /*0bb0*/  FSETP.GEU.AND P1, PT, |R25|, 4.2275390625, PT ;  /* 0x408748001900780b */ /* 0x000fe20003f2e200 */
[C---:B------:R-:W-:Y:S02]  /*0bc0*/  DADD R18, R24.reuse, +INF ;  /* 0x7ff0000018127429 */ /* 0x040fe40000000000 */
[----:B------:R-:W-:-:S08]  /*0bd0*/  DSETP.GEU.AND P0, PT, R24, RZ, PT ;  /* 0x000000ff1800722a */ /* 0x000fd00003f0e000 */
[----:B------:R-:W-:Y:S02]  /*0be0*/  FSEL R18, R18, RZ, P0 ;  /* 0x000000ff12127208 */ /* 0x000fe40000000000 */
[----:B------:R-:W-:Y:S02]  /*0bf0*/  @!P1 LEA.HI R23, R22, R22, RZ, 0x1 ;  /* 0x0000001616179211 */ /* 0x000fe400078f08ff */
[----:B------:R-:W-:Y:S02]  /*0c00*/  FSEL R19, R19, RZ, P0 ;  /* 0x000000ff13137208 */ /* 0x000fe40000000000 */
[----:B------:R-:W-:-:S04]  /*0c10*/  @!P1 SHF.R.S32.HI R23, RZ, 0x1, R23 ;  /* 0x00000001ff179819 */ /* 0x000fc80000011417 */
[----:B------:R-:W-:Y:S01]  /*0c20*/  @!P1 IADD3 R22, PT, PT, R22, -R23, RZ ;  /* 0x8000001716169210 */ /* 0x000fe20007ffe0ff */
[----:B------:R-:W-:-:S03]  /*0c30*/  @!P1 IMAD R23, R23, 0x100000, R21 ;  /* 0x0010000017179824 */ /* 0x000fc600078e0215 */
[----:B------:R-:W-:Y:S01]  /*0c40*/  @!P1 LEA R21, R22, 0x3ff00000, 0x14 ;  /* 0x3ff0000016159811 */ /* 0x000fe200078ea0ff */
[----:B------:R-:W-:Y:S02]  /*0c50*/  @!P1 IMAD.MOV.U32 R22, RZ, RZ, R20 ;  /* 0x000000ffff169224 */ /* 0x000fe400078e0014 */
[----:B------:R-:W-:-:S06]  /*0c60*/  @!P1 IMAD.MOV.U32 R20, RZ, RZ, RZ ;  /* 0x000000ffff149224 */ /* 0x000fcc00078e00ff */
[----:B------:R-:W-:-:S11]  /*0c70*/  @!P1 DMUL R18, R22, R20 ;  /* 0x0000001416129228 */ /* 0x000fd60000000000 */
.L_x_20:
[----:B------:R-:W-:Y:S05]  /*0c80*/  BSYNC.RECONVERGENT B0 ;  /* 0x0000000000007941 */ /* 0x000fea0003800200 */
.L_x_19:
[----:B------:R-:W0:Y:S01]  /*0c90*/  MUFU.RCP64H R25, R19 ;  /* 0x0000001300197308 */ /* 0x000e220000001800 */
[----:B------:R-:W-:Y:S01]  /*0ca0*/  VIADD R24, R19, 0x300402 ;  /* 0x0030040213187836 */ /* 0x000fe20000000000 */
[----:B------:R-:W-:Y:S04]  /*0cb0*/  BSSY.RECONVERGENT B0, `(.L_x_21) ;  /* 0x000000c000007945 */ /* 0x000fe80003800200 */
[----:B------:R-:W-:Y:S01]  /*0cc0*/  FSETP.GEU.AND P0, PT, |R24|, 5.8789094863358348022e-39, PT ;  /* 0x004004021800780b */ /* 0x000fe20003f0e200 */
[----:B0-----:R-:W-:-:S08]  /*0cd0*/  DFMA R22, R24, -R18, 1 ;  /* 0x3ff000001816742b */ /* 0x001fd00000000812 */
[----:B------:R-:W-:-:S08]  /*0ce0*/  DFMA R22, R22, R22, R22 ;  /* 0x000000161616722b */ /* 0x000fd00000000016 */
[----:B------:R-:W-:-:S08]  /*0cf0*/  DFMA R22, R24, R22, R24 ;  /* 0x000000161816722b */ /* 0x000fd00000000018 */
[----:B------:R-:W-:-:S08]  /*0d00*/  DFMA R20, R22, -R18, 1 ;  /* 0x3ff000001614742b */ /* 0x000fd00000000812 */
[----:B------:R-:W-:Y:S01]  /*0d10*/  DFMA R20, R22, R20, R22 ;  /* 0x000000141614722b */ /* 0x000fe20000000016 */
[----:B------:R-:W-:Y:S10]  /*0d20*/  @P0 BRA `(.L_x_22) ;  /* 0x0000000000100947 */ /* 0x000ff40003800000 */
[----:B------:R-:W-:Y:S02]  /*0d30*/  LOP3.LUT R22, R19, 0x7fffffff, RZ, 0xc0, !PT ;  /* 0x7fffffff13167812 */ /* 0x000fe400078ec0ff */
[----:B------:R-:W-:Y:S02]  /*0d40*/  MOV R34, 0xd70 ;  /* 0x00000d7000227802 */ /* 0x000fe40000000f00 */
[----:B------:R-:W-:-:S07]  /*0d50*/  IADD3 R22, PT, PT, R22, -0x100000, RZ ;  /* 0xfff0000016167810 */ /* 0x000fce0007ffe0ff */
[----:B-----5:R-:W-:Y:S05]  /*0d60*/  CALL.REL.NOINC `($__internal_1_$__cuda_sm20_dblrcp_rn_slowpath_v3) ;  /* 0x0000000c00fc7944 */ /* 0x020fea0003c00000 */
.L_x_22:
[----:B------:R-:W-:Y:S05]  /*0d70*/  BSYNC.RECONVERGENT B0 ;  /* 0x0000000000007941 */ /* 0x000fea0003800200 */
.L_x_21:
[----:B------:R-:W2:Y:S01]  /*0d80*/  LDG.E.64 R28, desc[UR6][R28.64+0x8] ;  /* 0x000008061c1c7981 */ /* 0x000ea2000c1e1b00 */
[----:B------:R-:W0:Y:S03]  /*0d90*/  LDC.64 R24, c[0x0][0x388] ;  /* 0x0000e200ff187b82 */ /* 0x000e260000000a00 */
[----:B------:R-:W5:Y:S01]  /*0da0*/  LDG.E.64 R14, desc[UR6][R14.64+0x8] ;  /* 0x000008060e0e7981 */ /* 0x000f62000c1e1b00 */
[----:B0-----:R-:W-:-:S05]  /*0db0*/  IMAD.WIDE R24, R0, 0x8, R24 ;  /* 0x0000000800187825 */ /* 0x001fca00078e0218 */
[----:B------:R0:W5:Y:S01]  /*0dc0*/  LDG.E.64 R34, desc[UR6][R24.64] ;  /* 0x0000000618227981 */ /* 0x000162000c1e1b00 */
[----:B------:R-:W-:Y:S02]  /*0dd0*/  IMAD.MOV.U32 R26, RZ, RZ, 0x652b82fe ;  /* 0x652b82feff1a7424 */ /* 0x000fe400078e00ff */
[----:B------:R-:W-:Y:S01]  /*0de0*/  IMAD.MOV.U32 R27, RZ, RZ, 0x3ff71547 ;  /* 0x3ff71547ff1b7424 */ /* 0x000fe200078e00ff */
[----:B------:R-:W-:Y:S01]  /*0df0*/  UMOV UR8, 0xfefa39ef ;  /* 0xfefa39ef00087882 */ /* 0x000fe20000000000 */
[----:B------:R-:W-:Y:S01]  /*0e00*/  UMOV UR9, 0x3fe62e42 ;  /* 0x3fe62e4200097882 */ /* 0x000fe20000000000 */
[----:B------:R-:W-:Y:S03]  /*0e10*/  BSSY.RECONVERGENT B0, `(.L_x_23) ;  /* 0x0000037000007945 */ /* 0x000fe60003800200 */
[----:B--2---:R-:W-:-:S08]  /*0e20*/  DFMA R26, R28, R26, 6.75539944105574400000e+15 ;  /* 0x433800001c1a742b */ /* 0x004fd0000000001a */
[----:B------:R-:W-:-:S08]  /*0e30*/  DADD R18, R26, -6.75539944105574400000e+15 ;  /* 0xc33800001a127429 */ /* 0x000fd00000000000 */
[----:B------:R-:W-:Y:S01]  /*0e40*/  DFMA R22, R18, -UR8, R28 ;  /* 0x8000000812167c2b */ /* 0x000fe2000800001c */
[----:B------:R-:W-:Y:S01]  /*0e50*/  UMOV UR8, 0x3b39803f ;  /* 0x3b39803f00087882 */ /* 0x000fe20000000000 */
[----:B------:R-:W-:-:S06]  /*0e60*/  UMOV UR9, 0x3c7abc9e ;  /* 0x3c7abc9e00097882 */ /* 0x000fcc0000000000 */
[----:B------:R-:W-:Y:S01]  /*0e70*/  DFMA R22, R18, -UR8, R22 ;  /* 0x8000000812167c2b */ /* 0x000fe20008000016 */
[----:B------:R-:W-:Y:S02]  /*0e80*/  IMAD.MOV.U32 R18, RZ, RZ, -0x35dec16 ;  /* 0xfca213eaff127424 */ /* 0x000fe400078e00ff */
        /* <DEDUP_REMOVED lines=31> */
[----:B------:R-:W-:Y:S01]  /*1080*/  LEA R19, R26, R23, 0x14 ;  /* 0x000000171a137211 */ /* 0x000fe200078ea0ff */
[----:B------:R-:W-:Y:S01]  /*1090*/  IMAD.MOV.U32 R18, RZ, RZ, R22 ;  /* 0x000000ffff127224 */ /* 0x000fe200078e0016 */
[----:B0-----:R-:W-:Y:S06]  /*10a0*/  @!P0 BRA `(.L_x_24) ;  /* 0x0000000000348947 */ /* 0x001fec0003800000 */
[----:B------:R-:W-:Y:S01]  /*10b0*/  FSETP.GEU.AND P1, PT, |R29|, 4.2275390625, PT ;  /* 0x408748001d00780b */ /* 0x000fe20003f2e200 */
[C---:B------:R-:W-:Y:S02]  /*10c0*/  DSETP.GEU.AND P0, PT, R28.reuse, RZ, PT ;  /* 0x000000ff1c00722a */ /* 0x040fe40003f0e000 */
[----:B------:R-:W-:-:S10]  /*10d0*/  DADD R28, R28, +INF ;  /* 0x7ff000001c1c7429 */ /* 0x000fd40000000000 */
[----:B------:R-:W-:Y:S02]  /*10e0*/  @!P1 LEA.HI R18, R26, R26, RZ, 0x1 ;  /* 0x0000001a1a129211 */ /* 0x000fe400078f08ff */
[----:B------:R-:W-:Y:S02]  /*10f0*/  FSEL R19, R29, RZ, P0 ;  /* 0x000000ff1d137208 */ /* 0x000fe40000000000 */
[----:B------:R-:W-:Y:S02]  /*1100*/  @!P1 SHF.R.S32.HI R27, RZ, 0x1, R18 ;  /* 0x00000001ff1b9819 */ /* 0x000fe40000011412 */
[----:B------:R-:W-:-:S03]  /*1110*/  FSEL R18, R28, RZ, P0 ;  /* 0x000000ff1c127208 */ /* 0x000fc60000000000 */
[----:B------:R-:W-:Y:S02]  /*1120*/  @!P1 IMAD.IADD R26, R26, 0x1, -R27 ;  /* 0x000000011a1a9824 */ /* 0x000fe400078e0a1b */
[----:B------:R-:W-:-:S03]  /*1130*/  @!P1 IMAD R27, R27, 0x100000, R23 ;  /* 0x001000001b1b9824 */ /* 0x000fc600078e0217 */
[----:B------:R-:W-:Y:S01]  /*1140*/  @!P1 LEA R23, R26, 0x3ff00000, 0x14 ;  /* 0x3ff000001a179811 */ /* 0x000fe200078ea0ff */
[----:B------:R-:W-:Y:S01]  /*1150*/  @!P1 IMAD.MOV.U32 R26, RZ, RZ, R22 ;  /* 0x000000ffff1a9224 */ /* 0x000fe200078e0016 */
[----:B------:R-:W-:-:S06]  /*1160*/  @!P1 MOV R22, RZ ;  /* 0x000000ff00169202 */ /* 0x000fcc0000000f00 */
[----:B------:R-:W-:-:S11]  /*1170*/  @!P1 DMUL R18, R26, R22 ;  /* 0x000000161a129228 */ /* 0x000fd60000000000 */
.L_x_24:
[----:B------:R-:W-:Y:S05]  /*1180*/  BSYNC.RECONVERGENT B0 ;  /* 0x0000000000007941 */ /* 0x000fea0003800200 */
.L_x_23:
[----:B------:R-:W0:Y:S01]  /*1190*/  MUFU.RCP64H R27, R19 ;  /* 0x00000013001b7308 */ /* 0x000e220000001800 */
[----:B------:R-:W-:Y:S01]  /*11a0*/  VIADD R26, R19, 0x300402 ;  /* 0x00300402131a7836 */ /* 0x000fe20000000000 */
[----:B------:R-:W-:Y:S01]  /*11b0*/  DADD R20, -R20, 1 ;  /* 0x3ff0000014147429 */ /* 0x000fe20000000100 */
[----:B------:R-:W-:Y:S03]  /*11c0*/  BSSY.RECONVERGENT B0, `(.L_x_25) ;  /* 0x0000011000007945 */ /* 0x000fe60003800200 */
[----:B------:R-:W-:-:S04]  /*11d0*/  FSETP.GEU.AND P0, PT, |R26|, 5.8789094863358348022e-39, PT ;  /* 0x004004021a00780b */ /* 0x000fc80003f0e200 */
[----:B-----5:R-:W-:Y:S02]  /*11e0*/  DMUL R16, R16, R20 ;  /* 0x0000001410107228 */ /* 0x020fe40000000000 */
[----:B0-----:R-:W-:-:S06]  /*11f0*/  DFMA R22, R26, -R18, 1 ;  /* 0x3ff000001a16742b */ /* 0x001fcc0000000812 */
[----:B------:R-:W-:Y:S01]  /*1200*/  DFMA R12, R16, R34, R12 ;  /* 0x00000022100c722b */ /* 0x000fe2000000000c */
[----:B------:R-:W-:Y:S01]  /*1210*/  LOP3.LUT R16, R10, 0x7ffffffe, RZ, 0xc0, !PT ;  /* 0x7ffffffe0a107812 */ /* 0x000fe200078ec0ff */
[----:B------:R-:W-:-:S08]  /*1220*/  DFMA R22, R22, R22, R22 ;  /* 0x000000161616722b */ /* 0x000fd00000000016 */
[----:B------:R-:W-:-:S08]  /*1230*/  DFMA R22, R26, R22, R26 ;  /* 0x000000161a16722b */ /* 0x000fd0000000001a */
[----:B------:R-:W-:-:S08]  /*1240*/  DFMA R20, R22, -R18, 1 ;  /* 0x3ff000001614742b */ /* 0x000fd00000000812 */
[----:B------:R-:W-:Y:S01]  /*1250*/  DFMA R22, R22, R20, R22 ;  /* 0x000000141616722b */ /* 0x000fe20000000016 */
[----:B------:R-:W-:Y:S10]  /*1260*/  @P0 BRA `(.L_x_26) ;  /* 0x0000000000180947 */ /* 0x000ff40003800000 */
[----:B------:R-:W-:Y:S02]  /*1270*/  LOP3.LUT R22, R19, 0x7fffffff, RZ, 0xc0, !PT ;  /* 0x7fffffff13167812 */ /* 0x000fe400078ec0ff */
[----:B------:R-:W-:-:S03]  /*1280*/  MOV R34, 0x12b0 ;  /* 0x000012b000227802 */ /* 0x000fc60000000f00 */
[----:B------:R-:W-:-:S07]  /*1290*/  VIADD R22, R22, 0xfff00000 ;  /* 0xfff0000016167836 */ /* 0x000fce0000000000 */
[----:B------:R-:W-:Y:S05]  /*12a0*/  CALL.REL.NOINC `($__internal_1_$__cuda_sm20_dblrcp_rn_slowpath_v3) ;  /* 0x0000000800ac7944 */ /* 0x000fea0003c00000 */
[----:B------:R-:W-:Y:S02]  /*12b0*/  IMAD.MOV.U32 R22, RZ, RZ, R20 ;  /* 0x000000ffff167224 */ /* 0x000fe400078e0014 */
[----:B------:R-:W-:-:S07]  /*12c0*/  IMAD.MOV.U32 R23, RZ, RZ, R21 ;  /* 0x000000ffff177224 */ /* 0x000fce00078e0015 */
.L_x_26:
[----:B------:R-:W-:Y:S05]  /*12d0*/  BSYNC.RECONVERGENT B0 ;  /* 0x0000000000007941 */ /* 0x000fea0003800200 */
.L_x_25:
[----:B------:R-:W-:-:S06]  /*12e0*/  IMAD.WIDE R18, R9, 0x8, R24 ;  /* 0x0000000809127825 */ /* 0x000fcc00078e0218 */
[----:B------:R-:W2:Y:S01]  /*12f0*/  LDG.E.64 R18, desc[UR6][R18.64] ;  /* 0x0000000612127981 */ /* 0x000ea2000c1e1b00 */
[----:B------:R-:W-:Y:S01]  /*1300*/  IADD3 R2, PT, PT, R2, 0x2, RZ ;  /* 0x0000000202027810 */ /* 0x000fe20007ffe0ff */
[----:B------:R-:W-:Y:S01]  /*1310*/  DADD R22, -R22, 1 ;  /* 0x3ff0000016167429 */ /* 0x000fe20000000100 */
[----:B------:R-:W-:Y:S02]  /*1320*/  IMAD R0, R9, 0x2, R0 ;  /* 0x0000000209007824 */ /* 0x000fe400078e0200 */
[----:B------:R-:W-:Y:S01]  /*1330*/  ISETP.NE.AND P0, PT, R2, RZ, PT ;  /* 0x000000ff0200720c */ /* 0x000fe20003f05270 */
[----:B------:R-:W-:-:S04]  /*1340*/  VIADD R3, R3, 0x2 ;  /* 0x0000000203037836 */ /* 0x000fc80000000000 */
[----:B------:R-:W-:-:S08]  /*1350*/  DMUL R14, R14, R22 ;  /* 0x000000160e0e7228 */ /* 0x000fd00000000000 */
[----:B--2---:R-:W-:Y:S01]  /*1360*/  DFMA R12, R14, R18, R12 ;  /* 0x000000120e0c722b */ /* 0x004fe2000000000c */
[----:B------:R-:W-:Y:S10]  /*1370*/  @P0 BRA `(.L_x_27) ;  /* 0xfffffff4003c0947 */ /* 0x000ff4000383ffff */
.L_x_18:
[----:B------:R-:W-:-:S04]  /*1380*/  LOP3.LUT R0, R10, 0x1, RZ, 0xc0, !PT ;  /* 0x000000010a007812 */ /* 0x000fc800078ec0ff */
[----:B------:R-:W-:-:S13]  /*1390*/  ISETP.NE.U32.AND P0, PT, R0, 0x1, PT ;  /* 0x000000010000780c */ /* 0x000fda0003f05070 */
[----:B------:R-:W-:Y:S05]  /*13a0*/  @P0 BRA `(.L_x_28) ;  /* 0x0000000400700947 */ /* 0x000fea0003800000 */
[----:B------:R-:W0:Y:S01]  /*13b0*/  LDC.64 R14, c[0x0][0x388] ;  /* 0x0000e200ff0e7b82 */ /* 0x000e220000000a00 */
[----:B------:R-:W-:-:S07]  /*13c0*/  IMAD.IADD R17, R4, 0x1, R16 ;  /* 0x0000000104117824 */ /* 0x000fce00078e0210 */
[----:B------:R-:W1:Y:S01]  /*13d0*/  LDC.64 R2, c[0x0][0x380] ;  /* 0x0000e000ff027b82 */ /* 0x000e620000000a00 */
[----:B0-----:R-:W-:-:S06]  /*13e0*/  IMAD.WIDE R14, R17, 0x8, R14 ;  /* 0x00000008110e7825 */ /* 0x001fcc00078e020e */
[----:B------:R-:W2:Y:S01]  /*13f0*/  LDG.E.64 R14, desc[UR6][R14.64] ;  /* 0x000000060e0e7981 */ /* 0x000ea2000c1e1b00 */
[----:B-1----:R-:W-:-:S06]  /*1400*/  IMAD.WIDE R2, R17, 0x8, R2 ;  /* 0x0000000811027825 */ /* 0x002fcc00078e0202 */
[----:B------:R-:W5:Y:S01]  /*1410*/  LDG.E.64 R2, desc[UR6][R2.64] ;  /* 0x0000000602027981 */ /* 0x000f62000c1e1b00 */
        /* <DEDUP_REMOVED lines=45> */
[----:B------:R-:W-:Y:S06]  /*16f0*/  @!P0 BRA `(.L_x_30) ;  /* 0x0000000000308947 */ /* 0x000fec0003800000 */
        /* <DEDUP_REMOVED lines=10> */
[----:B------:R-:W-:-:S06]  /*17a0*/  @!P1 IMAD.MOV.U32 R14, RZ, RZ, RZ ;  /* 0x000000ffff0e9224 */ /* 0x000fcc00078e00ff */
[----:B------:R-:W-:-:S11]  /*17b0*/  @!P1 DMUL R18, R22, R14 ;  /* 0x0000000e16129228 */ /* 0x000fd60000000000 */
.L_x_30:
[----:B------:R-:W-:Y:S05]  /*17c0*/  BSYNC.RECONVERGENT B0 ;  /* 0x0000000000007941 */ /* 0x000fea0003800200 */
.L_x_29:
        /* <DEDUP_REMOVED lines=13> */
[----:B-----5:R-:W-:Y:S05]  /*18a0*/  CALL.REL.NOINC `($__internal_1_$__cuda_sm20_dblrcp_rn_slowpath_v3) ;  /* 0x00000004002c7944 */ /* 0x020fea0003c00000 */
[----:B------:R-:W-:Y:S01]  /*18b0*/  MOV R14, R20 ;  /* 0x00000014000e7202 */ /* 0x000fe20000000f00 */
[----:B------:R-:W-:-:S07]  /*18c0*/  IMAD.MOV.U32 R15, RZ, RZ, R21 ;  /* 0x000000ffff0f7224 */ /* 0x000fce00078e0015 */
.L_x_32:
[----:B------:R-:W-:Y:S05]  /*18d0*/  BSYNC.RECONVERGENT B0 ;  /* 0x0000000000007941 */ /* 0x000fea0003800200 */
.L_x_31:
[----:B------:R-:W0:Y:S01]  /*18e0*/  LDC.64 R18, c[0x0][0x388] ;  /* 0x0000e200ff127b82 */ /* 0x000e220000000a00 */
[----:B-----5:R-:W-:-:S04]  /*18f0*/  IMAD R0, R11, UR4, R6 ;  /* 0x000000040b007c24 */ /* 0x020fc8000f8e0206 */
[----:B------:R-:W-:-:S04]  /*1900*/  IMAD R0, R8, R0, R31 ;  /* 0x0000000008007224 */ /* 0x000fc800078e021f */
[----:B------:R-:W-:-:S04]  /*1910*/  IMAD R17, R9, R16, R0 ;  /* 0x0000001009117224 */ /* 0x000fc800078e0200 */
[----:B0-----:R-:W-:-:S06]  /*1920*/  IMAD.WIDE R16, R17, 0x8, R18 ;  /* 0x0000000811107825 */ /* 0x001fcc00078e0212 */
[----:B------:R-:W2:Y:S01]  /*1930*/  LDG.E.64 R16, desc[UR6][R16.64] ;  /* 0x0000000610107981 */ /* 0x000ea2000c1e1b00 */
[----:B------:R-:W-:-:S08]  /*1940*/  DADD R14, -R14, 1 ;  /* 0x3ff000000e0e7429 */ /* 0x000fd00000000100 */
[----:B------:R-:W-:-:S08]  /*1950*/  DMUL R2, R2, R14 ;  /* 0x0000000e02027228 */ /* 0x000fd00000000000 */
[----:B--2---:R-:W-:-:S11]  /*1960*/  DFMA R12, R2, R16, R12 ;  /* 0x00000010020c722b */ /* 0x004fd6000000000c */
.L_x_28:
[----:B------:R-:W-:-:S06]  /*1970*/  UIADD3 UR4, UPT, UPT, UR4, 0x1, URZ ;  /* 0x0000000104047890 */ /* 0x000fcc000fffe0ff */
[----:B------:R-:W-:-:S13]  /*1980*/  ISETP.NE.AND P0, PT, R30, UR4, PT ;  /* 0x000000041e007c0c */ /* 0x000fda000bf05270 */
[----:B------:R-:W-:Y:S05]  /*1990*/  @P0 BRA `(.L_x_33) ;  /* 0xffffffec00880947 */ /* 0x000fea000383ffff */
.L_x_17:
[----:B------:R-:W0:Y:S08]  /*19a0*/  LDC.64 R6, c[0x0][0x3b8] ;  /* 0x0000ee00ff067b82 */ /* 0x000e300000000a00 */
[----:B-----5:R-:W1:Y:S01]  /*19b0*/  LDC.64 R8, c[0x0][0x390] ;  /* 0x0000e400ff087b82 */ /* 0x020e620000000a00 */
[----:B0-----:R-:W-:-:S05]  /*19c0*/  IMAD.WIDE R6, R32, 0x8, R6 ;  /* 0x0000000820067825 */ /* 0x001fca00078e0206 */
[----:B------:R-:W2:Y:S01]  /*19d0*/  LDG.E.64 R2, desc[UR6][R6.64] ;  /* 0x0000000606027981 */ /* 0x000ea2000c1e1b00 */
[----:B------:R-:W-:Y:S01]  /*19e0*/  UMOV UR4, 0xcccccccd ;  /* 0xcccccccd00047882 */ /* 0x000fe20000000000 */
[----:B------:R-:W-:Y:S01]  /*19f0*/  UMOV UR5, 0x3feccccc ;  /* 0x3feccccc00057882 */ /* 0x000fe20000000000 */
[----:B------:R-:W-:Y:S01]  /*1a00*/  DMUL R4, R12, R12 ;  /* 0x0000000c0c047228 */ /* 0x000fe20000000000 */
[----:B-1----:R-:W-:-:S04]  /*1a10*/  IMAD.WIDE R32, R32, 0x8, R8 ;  /* 0x0000000820207825 */ /* 0x002fc800078e0208 */
[----:B------:R-:W-:Y:S02]  /*1a20*/  IMAD.MOV.U32 R14, RZ, RZ, 0x0 ;  /* 0x00000000ff0e7424 */ /* 0x000fe400078e00ff */
[----:B------:R-:W-:Y:S01]  /*1a30*/  IMAD.MOV.U32 R15, RZ, RZ, 0x3fd80000 ;  /* 0x3fd80000ff0f7424 */ /* 0x000fe200078e00ff */
[----:B--2---:R-:W-:Y:S01]  /*1a40*/  DMUL R2, R2, UR4 ;  /* 0x0000000402027c28 */ /* 0x004fe20008000000 */
[----:B------:R-:W-:Y:S01]  /*1a50*/  UMOV UR4, 0x9999999a ;  /* 0x9999999a00047882 */ /* 0x000fe20000000000 */
[----:B------:R-:W-:-:S06]  /*1a60*/  UMOV UR5, 0x3fb99999 ;  /* 0x3fb9999900057882 */ /* 0x000fcc0000000000 */
[----:B------:R-:W-:-:S07]  /*1a70*/  DFMA R2, R4, UR4, R2 ;  /* 0x0000000404027c2b */ /* 0x000fce0008000002 */
[----:B------:R0:W-:Y:S04]  /*1a80*/  STG.E.64 desc[UR6][R6.64], R2 ;  /* 0x0000000206007986 */ /* 0x0001e8000c101b06 */
[----:B------:R1:W5:Y:S01]  /*1a90*/  LDG.E.64 R4, desc[UR6][R32.64] ;  /* 0x0000000620047981 */ /* 0x000362000c1e1b00 */
[----:B------:R-:W2:Y:S01]  /*1aa0*/  MUFU.RSQ64H R9, R3 ;  /* 0x0000000300097308 */ /* 0x000ea20000001c00 */
[----:B------:R-:W-:Y:S01]  /*1ab0*/  VIADD R8, R3, 0xfcb00000 ;  /* 0xfcb0000003087836 */ /* 0x000fe20000000000 */
[----:B------:R-:W-:Y:S01]  /*1ac0*/  UMOV UR4, 0x33333333 ;  /* 0x3333333300047882 */ /* 0x000fe20000000000 */
[----:B------:R-:W-:Y:S01]  /*1ad0*/  UMOV UR5, 0x3fd33333 ;  /* 0x3fd3333300057882 */ /* 0x000fe20000000000 */
[----:B------:R-:W-:Y:S01]  /*1ae0*/  BSSY.RECONVERGENT B0, `(.L_x_34) ;  /* 0x0000010000007945 */ /* 0x000fe20003800200 */
[----:B------:R-:W-:Y:S01]  /*1af0*/  DMUL R12, R12, UR4 ;  /* 0x000000040c0c7c28 */ /* 0x000fe20008000000 */
[----:B------:R-:W-:Y:S01]  /*1b00*/  ISETP.GE.U32.AND P0, PT, R8, 0x7ca00000, PT ;  /* 0x7ca000000800780c */ /* 0x000fe20003f06070 */
[----:B--2---:R-:W-:-:S08]  /*1b10*/  DMUL R10, R8, R8 ;  /* 0x00000008080a7228 */ /* 0x004fd00000000000 */
[----:B------:R-:W-:-:S08]  /*1b20*/  DFMA R10, R2, -R10, 1 ;  /* 0x3ff00000020a742b */ /* 0x000fd0000000080a */
[----:B------:R-:W-:Y:S02]  /*1b30*/  DFMA R14, R10, R14, 0.5 ;  /* 0x3fe000000a0e742b */ /* 0x000fe4000000000e */
[----:B------:R-:W-:-:S08]  /*1b40*/  DMUL R10, R8, R10 ;  /* 0x0000000a080a7228 */ /* 0x000fd00000000000 */
[----:B------:R-:W-:-:S08]  /*1b50*/  DFMA R14, R14, R10, R8 ;  /* 0x0000000a0e0e722b */ /* 0x000fd00000000008 */
[----:B------:R-:W-:Y:S02]  /*1b60*/  DMUL R16, R2, R14 ;  /* 0x0000000e02107228 */ /* 0x000fe40000000000 */
[----:B------:R-:W-:Y:S01]  /*1b70*/  IADD3 R11, PT, PT, R15, -0x100000, RZ ;  /* 0xfff000000f0b7810 */ /* 0x000fe20007ffe0ff */
[----:B------:R-:W-:-:S05]  /*1b80*/  IMAD.MOV.U32 R10, RZ, RZ, R14 ;  /* 0x000000ffff0a7224 */ /* 0x000fca00078e000e */
[----:B------:R-:W-:-:S08]  /*1b90*/  DFMA R18, R16, -R16, R2 ;  /* 0x800000101012722b */ /* 0x000fd00000000002 */
[----:B0-----:R-:W-:Y:S01]  /*1ba0*/  DFMA R6, R18, R10, R16 ;  /* 0x0000000a1206722b */ /* 0x001fe20000000010 */
[----:B-1----:R-:W-:Y:S10]  /*1bb0*/  @!P0 BRA `(.L_x_35) ;  /* 0x0000000000088947 */ /* 0x002ff40003800000 */
[----:B------:R-:W-:-:S07]  /*1bc0*/  MOV R0, 0x1be0 ;  /* 0x00001be000007802 */ /* 0x000fce0000000f00 */
[----:B-----5:R-:W-:Y:S05]  /*1bd0*/  CALL.REL.NOINC `($__internal_3_$__cuda_sm20_dsqrt_rn_f64_mediumpath_v1) ;  /* 0x0000000800647944 */ /* 0x020fea0003c00000 */
.L_x_35:
[----:B------:R-:W-:Y:S05]  /*1be0*/  BSYNC.RECONVERGENT B0 ;  /* 0x0000000000007941 */ /* 0x000fea0003800200 */
.L_x_34:
[----:B------:R-:W0:Y:S01]  /*1bf0*/  MUFU.RCP64H R3, R7 ;  /* 0x0000000700037308 */ /* 0x000e220000001800 */
[----:B------:R-:W-:Y:S01]  /*1c00*/  IMAD.MOV.U32 R2, RZ, RZ, 0x1 ;  /* 0x00000001ff027424 */ /* 0x000fe200078e00ff */
[----:B------:R-:W-:Y:S01]  /*1c10*/  FSETP.GEU.AND P1, PT, |R13|, 6.5827683646048100446e-37, PT ;  /* 0x036000000d00780b */ /* 0x000fe20003f2e200 */
[----:B------:R-:W-:Y:S04]  /*1c20*/  BSSY.RECONVERGENT B0, `(.L_x_36) ;  /* 0x0000010000007945 */ /* 0x000fe80003800200 */
[----:B0-----:R-:W-:-:S08]  /*1c30*/  DFMA R8, R2, -R6, 1 ;  /* 0x3ff000000208742b */ /* 0x001fd00000000806 */
[----:B------:R-:W-:-:S08]  /*1c40*/  DFMA R8, R8, R8, R8 ;  /* 0x000000080808722b */ /* 0x000fd00000000008 */
[----:B------:R-:W-:-:S08]  /*1c50*/  DFMA R8, R2, R8, R2 ;  /* 0x000000080208722b */ /* 0x000fd00000000002 */
[----:B------:R-:W-:-:S08]  /*1c60*/  DFMA R2, R8, -R6, 1 ;  /* 0x3ff000000802742b */ /* 0x000fd00000000806 */
[----:B------:R-:W-:-:S08]  /*1c70*/  DFMA R2, R8, R2, R8 ;  /* 0x000000020802722b */ /* 0x000fd00000000008 */
[----:B------:R-:W-:-:S08]  /*1c80*/  DMUL R8, R12, R2 ;  /* 0x000000020c087228 */ /* 0x000fd00000000000 */
[----:B------:R-:W-:-:S08]  /*1c90*/  DFMA R10, R8, -R6, R12 ;  /* 0x80000006080a722b */ /* 0x000fd0000000000c */
[----:B------:R-:W-:-:S10]  /*1ca0*/  DFMA R2, R2, R10, R8 ;  /* 0x0000000a0202722b */ /* 0x000fd40000000008 */
[----:B------:R-:W-:-:S05]  /*1cb0*/  FFMA R0, RZ, R7, R3 ;  /* 0x00000007ff007223 */ /* 0x000fca0000000003 */
[----:B------:R-:W-:-:S13]  /*1cc0*/  FSETP.GT.AND P0, PT, |R0|, 1.469367938527859385e-39, PT ;  /* 0x001000000000780b */ /* 0x000fda0003f04200 */
[----:B------:R-:W-:Y:S05]  /*1cd0*/  @P0 BRA P1, `(.L_x_37) ;  /* 0x0000000000100947 */ /* 0x000fea0000800000 */
[----:B------:R-:W-:-:S07]  /*1ce0*/  MOV R0, 0x1d00 ;  /* 0x00001d0000007802 */ /* 0x000fce0000000f00 */
[----:B-----5:R-:W-:Y:S05]  /*1cf0*/  CALL.REL.NOINC `($__internal_2_$__cuda_sm20_div_rn_f64_full) ;  /* 0x0000000000b07944 */ /* 0x020fea0003c00000 */
[----:B------:R-:W-:Y:S02]  /*1d00*/  IMAD.MOV.U32 R2, RZ, RZ, R10 ;  /* 0x000000ffff027224 */ /* 0x000fe400078e000a */
[----:B------:R-:W-:-:S07]  /*1d10*/  IMAD.MOV.U32 R3, RZ, RZ, R11 ;  /* 0x000000ffff037224 */ /* 0x000fce00078e000b */
.L_x_37:
[----:B------:R-:W-:Y:S05]  /*1d20*/  BSYNC.RECONVERGENT B0 ;  /* 0x0000000000007941 */ /* 0x000fea0003800200 */
.L_x_36:
[----:B-----5:R-:W-:-:S07]  /*1d30*/  DADD R4, R4, R2 ;  /* 0x0000000004047229 */ /* 0x020fce0000000002 */
[----:B------:R-:W-:Y:S01]  /*1d40*/  STG.E.64 desc[UR6][R32.64], R4 ;  /* 0x0000000420007986 */ /* 0x000fe2000c101b06 */
[----:B------:R-:W-:Y:S05]  /*1d50*/  EXIT ;  /* 0x000000000000794d */ /* 0x000fea0003800000 */
        .weak           $__internal_1_$__cuda_sm20_dblrcp_rn_slowpath_v3
        .type           $__internal_1_$__cuda_sm20_dblrcp_rn_slowpath_v3,@function
        .size           $__internal_1_$__cuda_sm20_dblrcp_rn_slowpath_v3,($__internal_2_$__cuda_sm20_div_rn_f64_full - $__internal_1_$__cuda_sm20_dblrcp_rn_slowpath_v3)
$__internal_1_$__cuda_sm20_dblrcp_rn_slowpath_v3:
[----:B------:R-:W-:Y:S01]  /*1d60*/  DSETP.GTU.AND P0, PT, |R18|, +INF , PT ;  /* 0x7ff000001200742a */ /* 0x000fe20003f0c200 */
[----:B------:R-:W-:-:S13]  /*1d70*/  BSSY.RECONVERGENT B1, `(.L_x_38) ;  /* 0x0000022000017945 */ /* 0x000fda0003800200 */
[----:B------:R-:W-:Y:S05]  /*1d80*/  @P0 BRA `(.L_x_39) ;  /* 0x0000000000780947 */ /* 0x000fea0003800000 */
[----:B------:R-:W-:-:S04]  /*1d90*/  LOP3.LUT R23, R19, 0x7fffffff, RZ, 0xc0, !PT ;  /* 0x7fffffff13177812 */ /* 0x000fc800078ec0ff */
[----:B------:R-:W-:-:S04]  /*1da0*/  IADD3 R20, PT, PT, R23, -0x1, RZ ;  /* 0xffffffff17147810 */ /* 0x000fc80007ffe0ff */
[----:B------:R-:W-:-:S13]  /*1db0*/  ISETP.GE.U32.AND P0, PT, R20, 0x7fefffff, PT ;  /* 0x7fefffff1400780c */ /* 0x000fda0003f06070 */
[----:B------:R-:W-:Y:S01]  /*1dc0*/  @P0 LOP3.LUT R21, R19, 0x7ff00000, RZ, 0x3c, !PT ;  /* 0x7ff0000013150812 */ /* 0x000fe200078e3cff */
[----:B------:R-:W-:Y:S01]  /*1dd0*/  @P0 IMAD.MOV.U32 R20, RZ, RZ, RZ ;  /* 0x000000ffff140224 */ /* 0x000fe200078e00ff */
[----:B------:R-:W-:Y:S06]  /*1de0*/  @P0 BRA `(.L_x_40) ;  /* 0x0000000000680947 */ /* 0x000fec0003800000 */
[----:B------:R-:W-:-:S13]  /*1df0*/  ISETP.GE.U32.AND P0, PT, R23, 0x1000001, PT ;  /* 0x010000011700780c */ /* 0x000fda0003f06070 */
[----:B------:R-:W-:Y:S05]  /*1e00*/  @!P0 BRA `(.L_x_41) ;  /* 0x0000000000348947 */ /* 0x000fea0003800000 */
[----:B------:R-:W-:Y:S02]  /*1e10*/  VIADD R21, R19, 0xc0200000 ;  /* 0xc020000013157836 */ /* 0x000fe40000000000 */
[----:B------:R-:W-:Y:S02]  /*1e20*/  IMAD.MOV.U32 R20, RZ, RZ, R18 ;  /* 0x000000ffff147224 */ /* 0x000fe400078e0012 */
[----:B------:R-:W0:Y:S04]  /*1e30*/  MUFU.RCP64H R23, R21 ;  /* 0x0000001500177308 */ /* 0x000e280000001800 */
        /* <DEDUP_REMOVED lines=10> */
.L_x_41:
[----:B------:R-:W-:-:S06]  /*1ee0*/  DMUL R18, R18, 8.11296384146066816958e+31 ;  /* 0x4690000012127828 */ /* 0x000fcc0000000000 */
        /* <DEDUP_REMOVED lines=8> */
.L_x_39:
[----:B------:R-:W-:Y:S01]  /*1f70*/  LOP3.LUT R21, R19, 0x80000, RZ, 0xfc, !PT ;  /* 0x0008000013157812 */ /* 0x000fe200078efcff */
[----:B------:R-:W-:-:S07]  /*1f80*/  IMAD.MOV.U32 R20, RZ, RZ, R18 ;  /* 0x000000ffff147224 */ /* 0x000fce00078e0012 */
.L_x_40:
[----:B------:R-:W-:Y:S05]  /*1f90*/  BSYNC.RECONVERGENT B1 ;  /* 0x0000000000017941 */ /* 0x000fea0003800200 */
.L_x_38:
[----:B------:R-:W-:-:S04]  /*1fa0*/  MOV R35, 0x0 ;  /* 0x0000000000237802 */ /* 0x000fc80000000f00 */
[----:B------:R-:W-:Y:S05]  /*1fb0*/  RET.REL.NODEC R34 `(_Z9updateWtsPdS_S_P4DIM4S1_P4DIM2iS_i) ;  /* 0xffffffe022107950 */ /* 0x000fea0003c3ffff */
        .weak           $__internal_2_$__cuda_sm20_div_rn_f64_full
        .type           $__internal_2_$__cuda_sm20_div_rn_f64_full,@function
        .size           $__internal_2_$__cuda_sm20_div_rn_f64_full,($__internal_3_$__cuda_sm20_dsqrt_rn_f64_mediumpath_v1 - $__internal_2_$__cuda_sm20_div_rn_f64_full)
$__internal_2_$__cuda_sm20_div_rn_f64_full:
[C---:B------:R-:W-:Y:S01]  /*1fc0*/  FSETP.GEU.AND P0, PT, |R7|.reuse, 1.469367938527859385e-39, PT ;  /* 0x001000000700780b */ /* 0x040fe20003f0e200 */
[----:B------:R-:W-:Y:S01]  /*1fd0*/  IMAD.MOV.U32 R8, RZ, RZ, 0x1 ;  /* 0x00000001ff087424 */ /* 0x000fe200078e00ff */
[----:B------:R-:W-:Y:S01]  /*1fe0*/  LOP3.LUT R2, R7, 0x800fffff, RZ, 0xc0, !PT ;  /* 0x800fffff07027812 */ /* 0x000fe200078ec0ff */
[----:B------:R-:W-:Y:S01]  /*1ff0*/  BSSY.RECONVERGENT B1, `(.L_x_42) ;  /* 0x0000054000017945 */ /* 0x000fe20003800200 */
[C---:B------:R-:W-:Y:S02]  /*2000*/  FSETP.GEU.AND P2, PT, |R13|.reuse, 1.469367938527859385e-39, PT ;  /* 0x001000000d00780b */ /* 0x040fe40003f4e200 */
[----:B------:R-:W-:Y:S01]  /*2010*/  LOP3.LUT R3, R2, 0x3ff00000, RZ, 0xfc, !PT ;  /* 0x3ff0000002037812 */ /* 0x000fe200078efcff */
[----:B------:R-:W-:Y:S01]  /*2020*/  IMAD.MOV.U32 R2, RZ, RZ, R6 ;  /* 0x000000ffff027224 */ /* 0x000fe200078e0006 */
[----:B------:R-:W-:Y:S02]  /*2030*/  LOP3.LUT R10, R13, 0x7ff00000, RZ, 0xc0, !PT ;  /* 0x7ff000000d0a7812 */ /* 0x000fe400078ec0ff */
[----:B------:R-:W-:-:S03]  /*2040*/  LOP3.LUT R20, R7, 0x7ff00000, RZ, 0xc0, !PT ;  /* 0x7ff0000007147812 */ /* 0x000fc600078ec0ff */
[----:B------:R-:W-:Y:S01]  /*2050*/  @!P0 DMUL R2, R6, 8.98846567431157953865e+307 ;  /* 0x7fe0000006028828 */ /* 0x000fe20000000000 */
[C---:B------:R-:W-:Y:S01]  /*2060*/  ISETP.GE.U32.AND P1, PT, R10.reuse, R20, PT ;  /* 0x000000140a00720c */ /* 0x040fe20003f26070 */
[----:B------:R-:W-:Y:S02]  /*2070*/  IMAD.MOV.U32 R21, RZ, RZ, R10 ;  /* 0x000000ffff157224 */ /* 0x000fe400078e000a */
[----:B------:R-:W-:Y:S02]  /*2080*/  @!P2 LOP3.LUT R11, R7, 0x7ff00000, RZ, 0xc0, !PT ;  /* 0x7ff00000070ba812 */ /* 0x000fe400078ec0ff */
[----:B------:R-:W0:Y:S02]  /*2090*/  MUFU.RCP64H R9, R3 ;  /* 0x0000000300097308 */ /* 0x000e240000001800 */
[----:B------:R-:W-:Y:S01]  /*20a0*/  @!P2 ISETP.GE.U32.AND P3, PT, R10, R11, PT ;  /* 0x0000000b0a00a20c */ /* 0x000fe20003f66070 */
[----:B------:R-:W-:Y:S01]  /*20b0*/  IMAD.MOV.U32 R11, RZ, RZ, 0x1ca00000 ;  /* 0x1ca00000ff0b7424 */ /* 0x000fe200078e00ff */
[----:B------:R-:W-:-:S05]  /*20c0*/  @!P0 LOP3.LUT R20, R3, 0x7ff00000, RZ, 0xc0, !PT ;  /* 0x7ff0000003148812 */ /* 0x000fca00078ec0ff */
[----:B------:R-:W-:Y:S01]  /*20d0*/  VIADD R23, R20, 0xffffffff ;  /* 0xffffffff14177836 */ /* 0x000fe20000000000 */
[----:B0-----:R-:W-:-:S08]  /*20e0*/  DFMA R14, R8, -R2, 1 ;  /* 0x3ff00000080e742b */ /* 0x001fd00000000802 */
[----:B------:R-:W-:-:S08]  /*20f0*/  DFMA R14, R14, R14, R14 ;  /* 0x0000000e0e0e722b */ /* 0x000fd0000000000e */
[----:B------:R-:W-:Y:S01]  /*2100*/  DFMA R16, R8, R14, R8 ;  /* 0x0000000e0810722b */ /* 0x000fe20000000008 */
[C---:B------:R-:W-:Y:S01]  /*2110*/  @!P2 SEL R15, R11.reuse, 0x63400000, !P3 ;  /* 0x634000000b0fa807 */ /* 0x040fe20005800000 */
[----:B------:R-:W-:Y:S01]  /*2120*/  IMAD.MOV.U32 R8, RZ, RZ, R12 ;  /* 0x000000ffff087224 */ /* 0x000fe200078e000c */
[----:B------:R-:W-:Y:S02]  /*2130*/  SEL R9, R11, 0x63400000, !P1 ;  /* 0x634000000b097807 */ /* 0x000fe40004800000 */
[--C-:B------:R-:W-:Y:S02]  /*2140*/  @!P2 LOP3.LUT R15, R15, 0x80000000, R13.reuse, 0xf8, !PT ;  /* 0x800000000f0fa812 */ /* 0x100fe400078ef80d */
[----:B------:R-:W-:Y:S01]  /*2150*/  LOP3.LUT R9, R9, 0x800fffff, R13, 0xf8, !PT ;  /* 0x800fffff09097812 */ /* 0x000fe200078ef80d */
[----:B------:R-:W-:Y:S01]  /*2160*/  DFMA R18, R16, -R2, 1 ;  /* 0x3ff000001012742b */ /* 0x000fe20000000802 */
[----:B------:R-:W-:Y:S02]  /*2170*/  @!P2 LOP3.LUT R15, R15, 0x100000, RZ, 0xfc, !PT ;  /* 0x001000000f0fa812 */ /* 0x000fe400078efcff */
[----:B------:R-:W-:-:S05]  /*2180*/  @!P2 MOV R14, RZ ;  /* 0x000000ff000ea202 */ /* 0x000fca0000000f00 */
[----:B------:R-:W-:Y:S02]  /*2190*/  DFMA R18, R16, R18, R16 ;  /* 0x000000121012722b */ /* 0x000fe40000000010 */
[----:B------:R-:W-:-:S08]  /*21a0*/  @!P2 DFMA R8, R8, 2, -R14 ;  /* 0x400000000808a82b */ /* 0x000fd0000000080e */
[----:B------:R-:W-:Y:S02]  /*21b0*/  DMUL R14, R18, R8 ;  /* 0x00000008120e7228 */ /* 0x000fe40000000000 */
[----:B------:R-:W-:-:S05]  /*21c0*/  @!P2 LOP3.LUT R21, R9, 0x7ff00000, RZ, 0xc0, !PT ;  /* 0x7ff000000915a812 */ /* 0x000fca00078ec0ff */
[----:B------:R-:W-:Y:S01]  /*21d0*/  VIADD R22, R21, 0xffffffff ;  /* 0xffffffff15167836 */ /* 0x000fe20000000000 */
[----:B------:R-:W-:-:S04]  /*21e0*/  DFMA R16, R14, -R2, R8 ;  /* 0x800000020e10722b */ /* 0x000fc80000000008 */
[----:B------:R-:W-:-:S04]  /*21f0*/  ISETP.GT.U32.AND P0, PT, R22, 0x7feffffe, PT ;  /* 0x7feffffe1600780c */ /* 0x000fc80003f04070 */
[----:B------:R-:W-:Y:S01]  /*2200*/  ISETP.GT.U32.OR P0, PT, R23, 0x7feffffe, P0 ;  /* 0x7feffffe1700780c */ /* 0x000fe20000704470 */
[----:B------:R-:W-:-:S12]  /*2210*/  DFMA R14, R18, R16, R14 ;  /* 0x00000010120e722b */ /* 0x000fd8000000000e */
[----:B------:R-:W-:Y:S05]  /*2220*/  @P0 BRA `(.L_x_43) ;  /* 0x00000000006c0947 */ /* 0x000fea0003800000 */
[----:B------:R-:W-:-:S04]  /*2230*/  LOP3.LUT R13, R7, 0x7ff00000, RZ, 0xc0, !PT ;  /* 0x7ff00000070d7812 */ /* 0x000fc800078ec0ff */
[CC--:B------:R-:W-:Y:S02]  /*2240*/  VIADDMNMX R12, R10.reuse, -R13.reuse, 0xb9600000, !PT ;  /* 0xb96000000a0c7446 */ /* 0x0c0fe4000780090d */
[----:B------:R-:W-:Y:S02]  /*2250*/  ISETP.GE.U32.AND P0, PT, R10, R13, PT ;  /* 0x0000000d0a00720c */ /* 0x000fe40003f06070 */
[----:B------:R-:W-:Y:S02]  /*2260*/  VIMNMX R12, PT, PT, R12, 0x46a00000, PT ;  /* 0x46a000000c0c7848 */ /* 0x000fe40003fe0100 */
[----:B------:R-:W-:-:S05]  /*2270*/  SEL R11, R11, 0x63400000, !P0 ;  /* 0x634000000b0b7807 */ /* 0x000fca0004000000 */
[----:B------:R-:W-:Y:S02]  /*2280*/  IMAD.IADD R16, R12, 0x1, -R11 ;  /* 0x000000010c107824 */ /* 0x000fe400078e0a0b */
[----:B------:R-:W-:-:S03]  /*2290*/  IMAD.MOV.U32 R12, RZ, RZ, RZ ;  /* 0x000000ffff0c7224 */ /* 0x000fc600078e00ff */
[----:B------:R-:W-:-:S06]  /*22a0*/  IADD3 R13, PT, PT, R16, 0x7fe00000, RZ ;  /* 0x7fe00000100d7810 */ /* 0x000fcc0007ffe0ff */
[----:B------:R-:W-:-:S10]  /*22b0*/  DMUL R10, R14, R12 ;  /* 0x0000000c0e0a7228 */ /* 0x000fd40000000000 */
[----:B------:R-:W-:-:S13]  /*22c0*/  FSETP.GTU.AND P0, PT, |R11|, 1.469367938527859385e-39, PT ;  /* 0x001000000b00780b */ /* 0x000fda0003f0c200 */
[----:B------:R-:W-:Y:S05]  /*22d0*/  @P0 BRA `(.L_x_44) ;  /* 0x0000000000940947 */ /* 0x000fea0003800000 */
[----:B------:R-:W-:Y:S01]  /*22e0*/  DFMA R2, R14, -R2, R8 ;  /* 0x800000020e02722b */ /* 0x000fe20000000008 */
[----:B------:R-:W-:-:S09]  /*22f0*/  IMAD.MOV.U32 R12, RZ, RZ, RZ ;  /* 0x000000ffff0c7224 */ /* 0x000fd200078e00ff */
[C---:B------:R-:W-:Y:S02]  /*2300*/  FSETP.NEU.AND P0, PT, R3.reuse, RZ, PT ;  /* 0x000000ff0300720b */ /* 0x040fe40003f0d000 */
[----:B------:R-:W-:-:S04]  /*2310*/  LOP3.LUT R7, R3, 0x80000000, R7, 0x48, !PT ;  /* 0x8000000003077812 */ /* 0x000fc800078e4807 */
[----:B------:R-:W-:-:S07]  /*2320*/  LOP3.LUT R13, R7, R13, RZ, 0xfc, !PT ;  /* 0x0000000d070d7212 */ /* 0x000fce00078efcff */
[----:B------:R-:W-:Y:S05]  /*2330*/  @!P0 BRA `(.L_x_44) ;  /* 0x00000000007c8947 */ /* 0x000fea0003800000 */
[----:B------:R-:W-:Y:S01]  /*2340*/  IMAD.MOV R3, RZ, RZ, -R16 ;  /* 0x000000ffff037224 */ /* 0x000fe200078e0a10 */
[----:B------:R-:W-:Y:S01]  /*2350*/  MOV R2, RZ ;  /* 0x000000ff00027202 */ /* 0x000fe20000000f00 */
[----:B------:R-:W-:-:S05]  /*2360*/  DMUL.RP R12, R14, R12 ;  /* 0x0000000c0e0c7228 */ /* 0x000fca0000008000 */
[----:B------:R-:W-:-:S05]  /*2370*/  DFMA R2, R10, -R2, R14 ;  /* 0x800000020a02722b */ /* 0x000fca000000000e */
[----:B------:R-:W-:Y:S02]  /*2380*/  LOP3.LUT R7, R13, R7, RZ, 0x3c, !PT ;  /* 0x000000070d077212 */ /* 0x000fe400078e3cff */
[----:B------:R-:W-:-:S04]  /*2390*/  IADD3 R2, PT, PT, -R16, -0x43300000, RZ ;  /* 0xbcd0000010027810 */ /* 0x000fc80007ffe1ff */
[----:B------:R-:W-:-:S04]  /*23a0*/  FSETP.NEU.AND P0, PT, |R3|, R2, PT ;  /* 0x000000020300720b */ /* 0x000fc80003f0d200 */
[----:B------:R-:W-:Y:S02]  /*23b0*/  FSEL R10, R12, R10, !P0 ;  /* 0x0000000a0c0a7208 */ /* 0x000fe40004000000 */
[----:B------:R-:W-:Y:S01]  /*23c0*/  FSEL R11, R7, R11, !P0 ;  /* 0x0000000b070b7208 */ /* 0x000fe20004000000 */
[----:B------:R-:W-:Y:S06]  /*23d0*/  BRA `(.L_x_44) ;  /* 0x0000000000547947 */ /* 0x000fec0003800000 */
.L_x_43:
[----:B------:R-:W-:-:S14]  /*23e0*/  DSETP.NAN.AND P0, PT, R12, R12, PT ;  /* 0x0000000c0c00722a */ /* 0x000fdc0003f08000 */
[----:B------:R-:W-:Y:S05]  /*23f0*/  @P0 BRA `(.L_x_45) ;  /* 0x0000000000440947 */ /* 0x000fea0003800000 */
[----:B------:R-:W-:-:S14]  /*2400*/  DSETP.NAN.AND P0, PT, R6, R6, PT ;  /* 0x000000060600722a */ /* 0x000fdc0003f08000 */
[----:B------:R-:W-:Y:S05]  /*2410*/  @P0 BRA `(.L_x_46) ;  /* 0x0000000000300947 */ /* 0x000fea0003800000 */
[----:B------:R-:W-:Y:S01]  /*2420*/  ISETP.NE.AND P0, PT, R21, R20, PT ;  /* 0x000000141500720c */ /* 0x000fe20003f05270 */
[----:B------:R-:W-:Y:S02]  /*2430*/  IMAD.MOV.U32 R10, RZ, RZ, 0x0 ;  /* 0x00000000ff0a7424 */ /* 0x000fe400078e00ff */
[----:B------:R-:W-:-:S10]  /*2440*/  IMAD.MOV.U32 R11, RZ, RZ, -0x80000 ;  /* 0xfff80000ff0b7424 */ /* 0x000fd400078e00ff */
[----:B------:R-:W-:Y:S05]  /*2450*/  @!P0 BRA `(.L_x_44) ;  /* 0x0000000000348947 */ /* 0x000fea0003800000 */
[----:B------:R-:W-:Y:S02]  /*2460*/  ISETP.NE.AND P0, PT, R21, 0x7ff00000, PT ;  /* 0x7ff000001500780c */ /* 0x000fe40003f05270 */
[----:B------:R-:W-:Y:S02]  /*2470*/  LOP3.LUT R11, R13, 0x80000000, R7, 0x48, !PT ;  /* 0x800000000d0b7812 */ /* 0x000fe400078e4807 */
[----:B------:R-:W-:-:S13]  /*2480*/  ISETP.EQ.OR P0, PT, R20, RZ, !P0 ;  /* 0x000000ff1400720c */ /* 0x000fda0004702670 */
[----:B------:R-:W-:Y:S01]  /*2490*/  @P0 LOP3.LUT R2, R11, 0x7ff00000, RZ, 0xfc, !PT ;  /* 0x7ff000000b020812 */ /* 0x000fe200078efcff */
[----:B------:R-:W-:Y:S01]  /*24a0*/  @!P0 IMAD.MOV.U32 R10, RZ, RZ, RZ ;  /* 0x000000ffff0a8224 */ /* 0x000fe200078e00ff */
[----:B------:R-:W-:-:S03]  /*24b0*/  @P0 MOV R10, RZ ;  /* 0x000000ff000a0202 */ /* 0x000fc60000000f00 */
[----:B------:R-:W-:Y:S01]  /*24c0*/  @P0 IMAD.MOV.U32 R11, RZ, RZ, R2 ;  /* 0x000000ffff0b0224 */ /* 0x000fe200078e0002 */
[----:B------:R-:W-:Y:S06]  /*24d0*/  BRA `(.L_x_44) ;  /* 0x0000000000147947 */ /* 0x000fec0003800000 */
.L_x_46:
[----:B------:R-:W-:Y:S01]  /*24e0*/  LOP3.LUT R11, R7, 0x80000, RZ, 0xfc, !PT ;  /* 0x00080000070b7812 */ /* 0x000fe200078efcff */
[----:B------:R-:W-:Y:S01]  /*24f0*/  IMAD.MOV.U32 R10, RZ, RZ, R6 ;  /* 0x000000ffff0a7224 */ /* 0x000fe200078e0006 */
[----:B------:R-:W-:Y:S06]  /*2500*/  BRA `(.L_x_44) ;  /* 0x0000000000087947 */ /* 0x000fec0003800000 */
.L_x_45:
[----:B------:R-:W-:Y:S01]  /*2510*/  LOP3.LUT R11, R13, 0x80000, RZ, 0xfc, !PT ;  /* 0x000800000d0b7812 */ /* 0x000fe200078efcff */
[----:B------:R-:W-:-:S07]  /*2520*/  IMAD.MOV.U32 R10, RZ, RZ, R12 ;  /* 0x000000ffff0a7224 */ /* 0x000fce00078e000c */
.L_x_44:
[----:B------:R-:W-:Y:S05]  /*2530*/  BSYNC.RECONVERGENT B1 ;  /* 0x0000000000017941 */ /* 0x000fea0003800200 */
.L_x_42:
[----:B------:R-:W-:Y:S01]  /*2540*/  MOV R2, R0 ;  /* 0x0000000000027202 */ /* 0x000fe20000000f00 */
[----:B------:R-:W-:-:S04]  /*2550*/  IMAD.MOV.U32 R3, RZ, RZ, 0x0 ;  /* 0x00000000ff037424 */ /* 0x000fc800078e00ff */
[----:B------:R-:W-:Y:S05]  /*2560*/  RET.REL.NODEC R2 `(_Z9updateWtsPdS_S_P4DIM4S1_P4DIM2iS_i) ;  /* 0xffffffd802a47950 */ /* 0x000fea0003c3ffff */
        .weak           $__internal_3_$__cuda_sm20_dsqrt_rn_f64_mediumpath_v1
        .type           $__internal_3_$__cuda_sm20_dsqrt_rn_f64_mediumpath_v1,@function
        .size           $__internal_3_$__cuda_sm20_dsqrt_rn_f64_mediumpath_v1,(.L_x_82 - $__internal_3_$__cuda_sm20_dsqrt_rn_f64_mediumpath_v1)
$__internal_3_$__cuda_sm20_dsqrt_rn_f64_mediumpath_v1:
[----:B------:R-:W-:Y:S01]  /*2570*/  ISETP.GE.U32.AND P0, PT, R8, -0x3400000, PT ;  /* 0xfcc000000800780c */ /* 0x000fe20003f06070 */
[----:B------:R-:W-:Y:S01]  /*2580*/  BSSY.RECONVERGENT B1, `(.L_x_47) ;  /* 0x0000028000017945 */ /* 0x000fe20003800200 */
[----:B------:R-:W-:Y:S01]  /*2590*/  IMAD.MOV.U32 R6, RZ, RZ, R2 ;  /* 0x000000ffff067224 */ /* 0x000fe200078e0002 */
[----:B------:R-:W-:Y:S01]  /*25a0*/  MOV R7, R3 ;  /* 0x0000000300077202 */ /* 0x000fe20000000f00 */
[----:B------:R-:W-:Y:S02]  /*25b0*/  IMAD.MOV.U32 R10, RZ, RZ, R14 ;  /* 0x000000ffff0a7224 */ /* 0x000fe400078e000e */
[----:B------:R-:W-:Y:S02]  /*25c0*/  IMAD.MOV.U32 R2, RZ, RZ, R18 ;  /* 0x000000ffff027224 */ /* 0x000fe400078e0012 */
[----:B------:R-:W-:-:S05]  /*25d0*/  IMAD.MOV.U32 R3, RZ, RZ, R19 ;  /* 0x000000ffff037224 */ /* 0x000fca00078e0013 */
[----:B------:R-:W-:Y:S05]  /*25e0*/  @!P0 BRA `(.L_x_48) ;  /* 0x0000000000208947 */ /* 0x000fea0003800000 */
[----:B------:R-:W-:-:S10]  /*25f0*/  DFMA.RM R2, R2, R10, R16 ;  /* 0x0000000a0202722b */ /* 0x000fd40000004010 */
[----:B------:R-:W-:-:S05]  /*2600*/  IADD3 R8, P0, PT, R2, 0x1, RZ ;  /* 0x0000000102087810 */ /* 0x000fca0007f1e0ff */
[----:B------:R-:W-:-:S06]  /*2610*/  IMAD.X R9, RZ, RZ, R3, P0 ;  /* 0x000000ffff097224 */ /* 0x000fcc00000e0603 */
[----:B------:R-:W-:-:S08]  /*2620*/  DFMA.RP R6, -R2, R8, R6 ;  /* 0x000000080206722b */ /* 0x000fd00000008106 */
[----:B------:R-:W-:-:S06]  /*2630*/  DSETP.GT.AND P0, PT, R6, RZ, PT ;  /* 0x000000ff0600722a */ /* 0x000fcc0003f04000 */
[----:B------:R-:W-:Y:S02]  /*2640*/  FSEL R2, R8, R2, P0 ;  /* 0x0000000208027208 */ /* 0x000fe40000000000 */
[----:B------:R-:W-:Y:S01]  /*2650*/  FSEL R3, R9, R3, P0 ;  /* 0x0000000309037208 */ /* 0x000fe20000000000 */
[----:B------:R-:W-:Y:S06]  /*2660*/  BRA `(.L_x_49) ;  /* 0x0000000000647947 */ /* 0x000fec0003800000 */
.L_x_48:
[----:B------:R-:W-:-:S14]  /*2670*/  DSETP.NE.AND P0, PT, R6, RZ, PT ;  /* 0x000000ff0600722a */ /* 0x000fdc0003f05000 */
[----:B------:R-:W-:Y:S05]  /*2680*/  @!P0 BRA `(.L_x_50) ;  /* 0x0000000000588947 */ /* 0x000fea0003800000 */
[----:B------:R-:W-:-:S13]  /*2690*/  ISETP.GE.AND P0, PT, R7, RZ, PT ;  /* 0x000000ff0700720c */ /* 0x000fda0003f06270 */
[----:B------:R-:W-:Y:S01]  /*26a0*/  @!P0 MOV R2, 0x0 ;  /* 0x0000000000028802 */ /* 0x000fe20000000f00 */
[----:B------:R-:W-:Y:S01]  /*26b0*/  @!P0 IMAD.MOV.U32 R3, RZ, RZ, -0x80000 ;  /* 0xfff80000ff038424 */ /* 0x000fe200078e00ff */
[----:B------:R-:W-:Y:S06]  /*26c0*/  @!P0 BRA `(.L_x_49) ;  /* 0x00000000004c8947 */ /* 0x000fec0003800000 */
[----:B------:R-:W-:-:S13]  /*26d0*/  ISETP.GT.AND P0, PT, R7, 0x7fefffff, PT ;  /* 0x7fefffff0700780c */ /* 0x000fda0003f04270 */
[----:B------:R-:W-:Y:S05]  /*26e0*/  @P0 BRA `(.L_x_50) ;  /* 0x0000000000400947 */ /* 0x000fea0003800000 */
[----:B------:R-:W-:Y:S01]  /*26f0*/  DMUL R2, R6, 8.11296384146066816958e+31 ;  /* 0x4690000006027828 */ /* 0x000fe20000000000 */
[----:B------:R-:W-:Y:S01]  /*2700*/  IMAD.MOV.U32 R10, RZ, RZ, 0x0 ;  /* 0x00000000ff0a7424 */ /* 0x000fe200078e00ff */
[----:B------:R-:W-:Y:S01]  /*2710*/  MOV R11, 0x3fd80000 ;  /* 0x3fd80000000b7802 */ /* 0x000fe20000000f00 */
[----:B------:R-:W-:-:S03]  /*2720*/  IMAD.MOV.U32 R6, RZ, RZ, RZ ;  /* 0x000000ffff067224 */ /* 0x000fc600078e00ff */
[----:B------:R-:W0:Y:S03]  /*2730*/  MUFU.RSQ64H R7, R3 ;  /* 0x0000000300077308 */ /* 0x000e260000001c00 */
[----:B0-----:R-:W-:-:S08]  /*2740*/  DMUL R8, R6, R6 ;  /* 0x0000000606087228 */ /* 0x001fd00000000000 */
[----:B------:R-:W-:-:S08]  /*2750*/  DFMA R8, R2, -R8, 1 ;  /* 0x3ff000000208742b */ /* 0x000fd00000000808 */
[----:B------:R-:W-:Y:S02]  /*2760*/  DFMA R10, R8, R10, 0.5 ;  /* 0x3fe00000080a742b */ /* 0x000fe4000000000a */
[----:B------:R-:W-:-:S08]  /*2770*/  DMUL R8, R6, R8 ;  /* 0x0000000806087228 */ /* 0x000fd00000000000 */
[----:B------:R-:W-:-:S08]  /*2780*/  DFMA R8, R10, R8, R6 ;  /* 0x000000080a08722b */ /* 0x000fd00000000006 */
[----:B------:R-:W-:Y:S02]  /*2790*/  DMUL R6, R2, R8 ;  /* 0x0000000802067228 */ /* 0x000fe40000000000 */
[----:B------:R-:W-:-:S06]  /*27a0*/  VIADD R9, R9, 0xfff00000 ;  /* 0xfff0000009097836 */ /* 0x000fcc0000000000 */
[----:B------:R-:W-:-:S08]  /*27b0*/  DFMA R10, R6, -R6, R2 ;  /* 0x80000006060a722b */ /* 0x000fd00000000002 */
[----:B------:R-:W-:-:S10]  /*27c0*/  DFMA R2, R8, R10, R6 ;  /* 0x0000000a0802722b */ /* 0x000fd40000000006 */
[----:B------:R-:W-:Y:S01]  /*27d0*/  VIADD R3, R3, 0xfcb00000 ;  /* 0xfcb0000003037836 */ /* 0x000fe20000000000 */
[----:B------:R-:W-:Y:S06]  /*27e0*/  BRA `(.L_x_49) ;  /* 0x0000000000047947 */ /* 0x000fec0003800000 */
.L_x_50:
[----:B------:R-:W-:-:S11]  /*27f0*/  DADD R2, R6, R6 ;  /* 0x0000000006027229 */ /* 0x000fd60000000006 */
.L_x_49:
[----:B------:R-:W-:Y:S05]  /*2800*/  BSYNC.RECONVERGENT B1 ;  /* 0x0000000000017941 */ /* 0x000fea0003800200 */
.L_x_47:
[----:B------:R-:W-:Y:S01]  /*2810*/  IMAD.MOV.U32 R6, RZ, RZ, R2 ;  /* 0x000000ffff067224 */ /* 0x000fe200078e0002 */
[----:B------:R-:W-:Y:S01]  /*2820*/  MOV R7, R3 ;  /* 0x0000000300077202 */ /* 0x000fe20000000f00 */
[----:B------:R-:W-:Y:S02]  /*2830*/  IMAD.MOV.U32 R2, RZ, RZ, R0 ;  /* 0x000000ffff027224 */ /* 0x000fe400078e0000 */
[----:B------:R-:W-:-:S04]  /*2840*/  IMAD.MOV.U32 R3, RZ, RZ, 0x0 ;  /* 0x00000000ff037424 */ /* 0x000fc800078e00ff */
[----:B------:R-:W-:Y:S05]  /*2850*/  RET.REL.NODEC R2 `(_Z9updateWtsPdS_S_P4DIM4S1_P4DIM2iS_i) ;  /* 0xffffffd402e87950 */ /* 0x000fea0003c3ffff */
.L_x_51:
        /* <DEDUP_REMOVED lines=10> */
.L_x_82:


//--------------------- .text._Z13setFinalLayerPdS_id --------------------------
	.section	.text._Z13setFinalLayerPdS_id,"ax",@progbits
	.align	128
        .global         _Z13setFinalLayerPdS_id
        .type           _Z13setFinalLayerPdS_id,@function
        .size           _Z13setFinalLayerPdS_id,(.L_x_86 - _Z13setFinalLayerPdS_id)
        .other          _Z13setFinalLayerPdS_id,@"STO_CUDA_ENTRY STV_DEFAULT"
_Z13setFinalLayerPdS_id:
.text._Z13setFinalLayerPdS_id:
[----:B------:R-:W-:Y:S08]  /*0000*/  LDC R1, c[0x0][0x37c] ;  /* 0x0000df00ff017b82 */ /* 0x000ff00000000800 */
[----:B------:R-:W0:Y:S01]  /*0010*/  LDC R9, c[0x0][0x390] ;  /* 0x0000e400ff097b82 */ /* 0x000e220000000800 */
[----:B------:R-:W1:Y:S01]  /*0020*/  LDCU.64 UR4, c[0x0][0x358] ;  /* 0x00006b00ff0477ac */ /* 0x000e620008000a00 */
[----:B------:R-:W2:Y:S06]  /*0030*/  LDCU.64 UR6, c[0x0][0x398] ;  /* 0x00007300ff0677ac */ /* 0x000eac0008000a00 */
[----:B------:R-:W0:Y:S08]  /*0040*/  LDC.64 R2, c[0x0][0x380] ;  /* 0x0000e000ff027b82 */ /* 0x000e300000000a00 */
[----:B------:R-:W3:Y:S01]  /*0050*/  LDC.64 R6, c[0x0][0x388] ;  /* 0x0000e200ff067b82 */ /* 0x000ee20000000a00 */
[----:B0-----:R-:W-:-:S06]  /*0060*/  IMAD.WIDE R2, R9, 0x8, R2 ;  /* 0x0000000809027825 */ /* 0x001fcc00078e0202 */
[----:B-1----:R-:W2:Y:S01]  /*0070*/  LDG.E.64 R2, desc[UR4][R2.64] ;  /* 0x0000000402027981 */ /* 0x002ea2000c1e1b00 */
[----:B---3--:R-:W-:Y:S01]  /*0080*/  IMAD.WIDE R6, R9, 0x8, R6 ;  /* 0x0000000809067825 */ /* 0x008fe200078e0206 */
[----:B--2---:R-:W-:-:S07]  /*0090*/  DADD R4, R2, -UR6 ;  /* 0x8000000602047e29 */ /* 0x004fce0008000000 */
[----:B------:R-:W-:Y:S01]  /*00a0*/  STG.E.64 desc[UR4][R6.64], R4 ;  /* 0x0000000406007986 */ /* 0x000fe2000c101b04 */
[----:B------:R-:W-:Y:S05]  /*00b0*/  EXIT ;  /* 0x000000000000794d */ /* 0x000fea0003800000 */
.L_x_52:
        /* <DEDUP_REMOVED lines=12> */
.L_x_86:


//--------------------- .text._Z10initFlayerPdPc  --------------------------
	.section	.text._Z10initFlayerPdPc,"ax",@progbits
	.align	128
        .global         _Z10initFlayerPdPc
        .type           _Z10initFlayerPdPc,@function
        .size           _Z10initFlayerPdPc,(.L_x_87 - _Z10initFlayerPdPc)
        .other          _Z10initFlayerPdPc,@"STO_CUDA_ENTRY STV_DEFAULT"
_Z10initFlayerPdPc:
.text._Z10initFlayerPdPc:
[----:B------:R-:W-:Y:S01]  /*0000*/  LDC R1, c[0x0][0x37c] ;  /* 0x0000df00ff017b82 */ /* 0x000fe20000000800 */
[----:B------:R-:W0:Y:S07]  /*0010*/  S2R R0, SR_TID.X ;  /* 0x0000000000007919 */ /* 0x000e2e0000002100 */
[----:B------:R-:W0:Y:S08]  /*0020*/  S2UR UR4, SR_CTAID.X ;  /* 0x00000000000479c3 */ /* 0x000e300000002500 */
[----:B------:R-:W0:Y:S02]  /*0030*/  LDC R3, c[0x0][0x360] ;  /* 0x0000d800ff037b82 */ /* 0x000e240000000800 */
[----:B0-----:R-:W-:-:S05]  /*0040*/  IMAD R0, R3, UR4, R0 ;  /* 0x0000000403007c24 */ /* 0x001fca000f8e0200 */
[----:B------:R-:W-:-:S13]  /*0050*/  ISETP.GT.AND P0, PT, R0, 0x2273f, PT ;  /* 0x0002273f0000780c */ /* 0x000fda0003f04270 */
[----:B------:R-:W-:Y:S05]  /*0060*/  @P0 EXIT ;  /* 0x000000000000094d */ /* 0x000fea0003800000 */
[----:B------:R-:W-:Y:S01]  /*0070*/  SHF.R.S32.HI R3, RZ, 0x1f, R0 ;  /* 0x0000001fff037819 */ /* 0x000fe20000011400 */
[----:B------:R-:W0:Y:S03]  /*0080*/  LDCU.64 UR4, c[0x0][0x358] ;  /* 0x00006b00ff0477ac */ /* 0x000e260008000a00 */
[----:B------:R-:W-:-:S04]  /*0090*/  LEA.HI R3, R3, R0, RZ, 0x2 ;  /* 0x0000000003037211 */ /* 0x000fc800078f10ff */
[----:B------:R-:W-:-:S05]  /*00a0*/  SHF.R.S32.HI R5, RZ, 0x2, R3 ;  /* 0x00000002ff057819 */ /* 0x000fca0000011403 */
[----:B------:R-:W-:-:S04]  /*00b0*/  IMAD R2, R5, -0x1b90, R0 ;  /* 0xffffe47005027824 */ /* 0x000fc800078e0200 */
[----:B------:R-:W-:-:S05]  /*00c0*/  IMAD.HI R3, R2, 0x30c30c31, RZ ;  /* 0x30c30c3102037827 */ /* 0x000fca00078e02ff */
[----:B------:R-:W-:-:S04]  /*00d0*/  SHF.R.U32.HI R4, RZ, 0x1f, R3 ;  /* 0x0000001fff047819 */ /* 0x000fc80000011603 */
[----:B------:R-:W-:-:S05]  /*00e0*/  LEA.HI.SX32 R4, R3, R4, 0x1c ;  /* 0x0000000403047211 */ /* 0x000fca00078fe2ff */
[----:B------:R-:W-:-:S05]  /*00f0*/  IMAD R6, R4, -0x54, R2 ;  /* 0xffffffac04067824 */ /* 0x000fca00078e0202 */
[----:B------:R-:W-:-:S13]  /*0100*/  ISETP.GE.AND P0, PT, R6, 0x50, PT ;  /* 0x000000500600780c */ /* 0x000fda0003f06270 */
[----:B------:R-:W1:Y:S02]  /*0110*/  @P0 LDC.64 R2, c[0x0][0x380] ;  /* 0x0000e000ff020b82 */ /* 0x000e640000000a00 */
[----:B-1----:R-:W-:-:S05]  /*0120*/  @P0 IMAD.WIDE R2, R0, 0x8, R2 ;  /* 0x0000000800020825 */ /* 0x002fca00078e0202 */
[----:B0-----:R0:W-:Y:S01]  /*0130*/  @P0 STG.E.64 desc[UR4][R2.64], RZ ;  /* 0x000000ff02000986 */ /* 0x0011e2000c101b04 */
[----:B------:R-:W-:Y:S05]  /*0140*/  @P0 EXIT ;  /* 0x000000000000094d */ /* 0x000fea0003800000 */
[----:B------:R-:W1:Y:S01]  /*0150*/  LDCU.64 UR6, c[0x0][0x388] ;  /* 0x00007100ff0677ac */ /* 0x000e620008000a00 */
[----:B------:R-:W-:-:S04]  /*0160*/  IMAD R5, R5, 0xd2, R4 ;  /* 0x000000d205057824 */ /* 0x000fc800078e0204 */
[----:B0-----:R-:W-:-:S05]  /*0170*/  IMAD R3, R5, 0xa0, R6 ;  /* 0x000000a005037824 */ /* 0x001fca00078e0206 */
[----:B------:R-:W-:-:S04]  /*0180*/  LEA R3, R3, 0x12c0, 0x1 ;  /* 0x000012c003037811 */ /* 0x000fc800078e08ff */
[----:B-1----:R-:W-:-:S04]  /*0190*/  IADD3 R2, P0, PT, R3, UR6, RZ ;  /* 0x0000000603027c10 */ /* 0x002fc8000ff1e0ff */
[----:B------:R-:W-:-:S05]  /*01a0*/  LEA.HI.X.SX32 R3, R3, UR7, 0x1, P0 ;  /* 0x0000000703037c11 */ /* 0x000fca00080f0eff */
[----:B------:R-:W2:Y:S04]  /*01b0*/  LDG.E.U8 R4, desc[UR4][R2.64] ;  /* 0x0000000402047981 */ /* 0x000ea8000c1e1100 */
[----:B------:R-:W3:Y:S01]  /*01c0*/  LDG.E.U8 R5, desc[UR4][R2.64+0x1] ;  /* 0x0000010402057981 */ /* 0x000ee2000c1e1100 */
[C---:B--2---:R-:W-:Y:S01]  /*01d0*/  VIADD R6, R4.reuse, 0xffffffbf ;  /* 0xffffffbf04067836 */ /* 0x044fe20000000000 */
[----:B------:R-:W-:Y:S01]  /*01e0*/  PRMT R4, R4, 0x8880, RZ ;  /* 0x0000888004047816 */ /* 0x000fe200000000ff */
[----:B---3--:R-:W-:-:S03]  /*01f0*/  VIADD R7, R5, 0xffffffbf ;  /* 0xffffffbf05077836 */ /* 0x008fc60000000000 */
[----:B------:R-:W-:Y:S02]  /*0200*/  LOP3.LUT R6, R6, 0xff, RZ, 0xc0, !PT ;  /* 0x000000ff06067812 */ /* 0x000fe400078ec0ff */
[----:B------:R-:W-:Y:S02]  /*0210*/  PRMT R5, R5, 0x8880, RZ ;  /* 0x0000888005057816 */ /* 0x000fe400000000ff */
[----:B------:R-:W-:Y:S02]  /*0220*/  LOP3.LUT R7, R7, 0xff, RZ, 0xc0, !PT ;  /* 0x000000ff07077812 */ /* 0x000fe400078ec0ff */
[----:B------:R-:W-:Y:S01]  /*0230*/  ISETP.GE.U32.AND P0, PT, R6, 0x6, PT ;  /* 0x000000060600780c */ /* 0x000fe20003f06070 */
[----:B------:R-:W-:Y:S01]  /*0240*/  VIADD R6, R4, 0xfffffc9 ;  /* 0x0fffffc904067836 */ /* 0x000fe20000000000 */
[----:B------:R-:W-:Y:S01]  /*0250*/  ISETP.GE.U32.AND P1, PT, R7, 0x6, PT ;  /* 0x000000060700780c */ /* 0x000fe20003f26070 */
[----:B------:R-:W-:-:S10]  /*0260*/  VIADD R3, R5, 0xffffffc9 ;  /* 0xffffffc905037836 */ /* 0x000fd40000000000 */
[----:B------:R-:W-:Y:S02]  /*0270*/  @P0 VIADD R6, R4, 0xfffffd0 ;  /* 0x0fffffd004060836 */ /* 0x000fe40000000000 */
[----:B------:R-:W-:Y:S02]  /*0280*/  @P1 VIADD R3, R5, 0xffffffd0 ;  /* 0xffffffd005031836 */ /* 0x000fe40000000000 */
[----:B------:R-:W0:Y:S02]  /*0290*/  LDC.64 R4, c[0x0][0x380] ;  /* 0x0000e000ff047b82 */ /* 0x000e240000000a00 */
[----:B------:R-:W-:-:S04]  /*02a0*/  IMAD R6, R6, 0x10, R3 ;  /* 0x0000001006067824 */ /* 0x000fc800078e0203 */
[----:B------:R-:W1:Y:S02]  /*02b0*/  I2F.F64 R2, R6 ;  /* 0x0000000600027312 */ /* 0x000e640000201c00 */
[----:B-1----:R-:W-:Y:S01]  /*02c0*/  DMUL R2, R2, 0.00390625 ;  /* 0x3f70000002027828 */ /* 0x002fe20000000000 */
[----:B0-----:R-:W-:-:S06]  /*02d0*/  IMAD.WIDE R4, R0, 0x8, R4 ;  /* 0x0000000800047825 */ /* 0x001fcc00078e0204 */
[----:B------:R-:W-:Y:S01]  /*02e0*/  STG.E.64 desc[UR4][R4.64], R2 ;  /* 0x0000000204007986 */ /* 0x000fe2000c101b04 */
[----:B------:R-:W-:Y:S05]  /*02f0*/  EXIT ;  /* 0x000000000000794d */ /* 0x000fea0003800000 */
.L_x_53:
        /* <DEDUP_REMOVED lines=16> */
.L_x_87:


//--------------------- .text._Z7findMaxPdiiS_P4DIM4 --------------------------
	.section	.text._Z7findMaxPdiiS_P4DIM4,"ax",@progbits
	.align	128
        .global         _Z7findMaxPdiiS_P4DIM4
        .type           _Z7findMaxPdiiS_P4DIM4,@function
        .size           _Z7findMaxPdiiS_P4DIM4,(.L_x_88 - _Z7findMaxPdiiS_P4DIM4)
        .other          _Z7findMaxPdiiS_P4DIM4,@"STO_CUDA_ENTRY STV_DEFAULT"
_Z7findMaxPdiiS_P4DIM4:
.text._Z7findMaxPdiiS_P4DIM4:
[----:B------:R-:W-:Y:S08]  /*0000*/  LDC R1, c[0x0][0x37c] ;  /* 0x0000df00ff017b82 */ /* 0x000ff00000000800 */
[----:B------:R-:W0:Y:S01]  /*0010*/  LDC R3, c[0x0][0x388] ;  /* 0x0000e200ff037b82 */ /* 0x000e220000000800 */
[----:B------:R-:W1:Y:S07]  /*0020*/  LDCU.64 UR6, c[0x0][0x358] ;  /* 0x00006b00ff0677ac */ /* 0x000e6e0008000a00 */
[----:B------:R-:W0:Y:S02]  /*0030*/  LDC.64 R4, c[0x0][0x398] ;  /* 0x0000e600ff047b82 */ /* 0x000e240000000a00 */
[----:B0-----:R-:W-:-:S05]  /*0040*/  IMAD.WIDE R4, R3, 0x10, R4 ;  /* 0x0000001003047825 */ /* 0x001fca00078e0204 */
[----:B-1----:R-:W2:Y:S04]  /*0050*/  LDG.E R0, desc[UR6][R4.64+0x8] ;  /* 0x0000080604007981 */ /* 0x002ea8000c1e1900 */
[----:B------:R-:W2:Y:S04]  /*0060*/  LDG.E R3, desc[UR6][R4.64+0x4] ;  /* 0x0000040604037981 */ /* 0x000ea8000c1e1900 */
[----:B------:R-:W3:Y:S01]  /*0070*/  LDG.E R7, desc[UR6][R4.64] ;  /* 0x0000000604077981 */ /* 0x000ee2000c1e1900 */
[----:B------:R-:W-:Y:S02]  /*0080*/  HFMA2 R9, -RZ, RZ, 0, 0 ;  /* 0x00000000ff097431 */ /* 0x000fe400000001ff */
[----:B--2---:R-:W-:-:S04]  /*0090*/  IMAD R0, R0, R3, RZ ;  /* 0x0000000300007224 */ /* 0x004fc800078e02ff */
[----:B---3--:R-:W-:-:S05]  /*00a0*/  IMAD R2, R0, R7, RZ ;  /* 0x0000000700027224 */ /* 0x008fca00078e02ff */
[----:B------:R-:W-:-:S13]  /*00b0*/  ISETP.GE.AND P0, PT, R2, 0x1, PT ;  /* 0x000000010200780c */ /* 0x000fda0003f06270 */
[----:B------:R-:W-:Y:S05]  /*00c0*/  @!P0 BRA `(.L_x_54) ;  /* 0x0000000c00188947 */ /* 0x000fea0003800000 */
[C---:B------:R-:W-:Y:S01]  /*00d0*/  ISETP.GE.U32.AND P1, PT, R2.reuse, 0x10, PT ;  /* 0x000000100200780c */ /* 0x040fe20003f26070 */
[----:B------:R-:W-:Y:S01]  /*00e0*/  IMAD.MOV.U32 R9, RZ, RZ, RZ ;  /* 0x000000ffff097224 */ /* 0x000fe200078e00ff */
[----:B------:R-:W-:Y:S02]  /*00f0*/  LOP3.LUT R8, R2, 0xf, RZ, 0xc0, !PT ;  /* 0x0000000f02087812 */ /* 0x000fe400078ec0ff */
[----:B------:R-:W-:Y:S02]  /*0100*/  MOV R0, RZ ;  /* 0x000000ff00007202 */ /* 0x000fe40000000f00 */
[----:B------:R-:W-:-:S07]  /*0110*/  ISETP.NE.AND P0, PT, R8, RZ, PT ;  /* 0x000000ff0800720c */ /* 0x000fce0003f05270 */
[----:B------:R-:W-:Y:S06]  /*0120*/  @!P1 BRA `(.L_x_55) ;  /* 0x0000000400809947 */ /* 0x000fec0003800000 */
[----:B------:R-:W0:Y:S01]  /*0130*/  LDCU.64 UR4, c[0x0][0x380] ;  /* 0x00007000ff0477ac */ /* 0x000e220008000a00 */
[----:B------:R-:W-:Y:S01]  /*0140*/  HFMA2 R9, -RZ, RZ, 0, 0 ;  /* 0x00000000ff097431 */ /* 0x000fe200000001ff */
[----:B------:R-:W-:Y:S02]  /*0150*/  LOP3.LUT R0, R2, 0x7ffffff0, RZ, 0xc0, !PT ;  /* 0x7ffffff002007812 */ /* 0x000fe400078ec0ff */
[----:B------:R-:W-:Y:S01]  /*0160*/  MOV R3, RZ ;  /* 0x000000ff00037202 */ /* 0x000fe20000000f00 */
[----:B0-----:R-:W-:-:S04]  /*0170*/  UIADD3 UR4, UP0, UPT, UR4, 0x40, URZ ;  /* 0x0000004004047890 */ /* 0x001fc8000ff1e0ff */
[----:B------:R-:W-:Y:S02]  /*0180*/  UIADD3.X UR5, UPT, UPT, URZ, UR5, URZ, UP0, !UPT ;  /* 0x00000005ff057290 */ /* 0x000fe400087fe4ff */
[----:B------:R-:W-:-:S04]  /*0190*/  IMAD.U32 R14, RZ, RZ, UR4 ;  /* 0x00000004ff0e7e24 */ /* 0x000fc8000f8e00ff */
[----:B------:R-:W-:-:S07]  /*01a0*/  MOV R15, UR5 ;  /* 0x00000005000f7c02 */ /* 0x000fce0008000f00 */
.L_x_56:
[----:B------:R-:W0:Y:S01]  /*01b0*/  LDC.64 R6, c[0x0][0x380] ;  /* 0x0000e000ff067b82 */ /* 0x000e220000000a00 */
[----:B------:R-:W-:Y:S01]  /*01c0*/  MOV R4, R14 ;  /* 0x0000000e00047202 */ /* 0x000fe20000000f00 */
[----:B------:R-:W-:-:S05]  /*01d0*/  IMAD.MOV.U32 R5, RZ, RZ, R15 ;  /* 0x000000ffff057224 */ /* 0x000fca00078e000f */
[----:B------:R-:W2:Y:S01]  /*01e0*/  LDG.E.64 R10, desc[UR6][R4.64+-0x40] ;  /* 0xffffc006040a7981 */ /* 0x000ea2000c1e1b00 */
[----:B0-----:R-:W-:-:S06]  /*01f0*/  IMAD.WIDE.U32 R12, R9, 0x8, R6 ;  /* 0x00000008090c7825 */ /* 0x001fcc00078e0006 */
[----:B------:R-:W2:Y:S02]  /*0200*/  LDG.E.64 R12, desc[UR6][R12.64] ;  /* 0x000000060c0c7981 */ /* 0x000ea4000c1e1b00 */
[----:B--2---:R-:W-:Y:S02]  /*0210*/  DSETP.GT.AND P1, PT, R10, R12, PT ;  /* 0x0000000c0a00722a */ /* 0x004fe40003f24000 */
[----:B------:R-:W2:Y:S04]  /*0220*/  LDG.E.64 R10, desc[UR6][R4.64+-0x38] ;  /* 0xffffc806040a7981 */ /* 0x000ea8000c1e1b00 */
[----:B------:R-:W-:-:S05]  /*0230*/  SEL R9, R3, R9, P1 ;  /* 0x0000000903097207 */ /* 0x000fca0000800000 */
[----:B------:R-:W-:-:S06]  /*0240*/  IMAD.WIDE.U32 R14, R9, 0x8, R6 ;  /* 0x00000008090e7825 */ /* 0x000fcc00078e0006 */
[----:B------:R-:W2:Y:S02]  /*0250*/  LDG.E.64 R14, desc[UR6][R14.64] ;  /* 0x000000060e0e7981 */ /* 0x000ea4000c1e1b00 */
[----:B--2---:R-:W-:Y:S02]  /*0260*/  DSETP.GT.AND P1, PT, R10, R14, PT ;  /* 0x0000000e0a00722a */ /* 0x004fe40003f24000 */
[----:B------:R-:W2:-:S12]  /*0270*/  LDG.E.64 R10, desc[UR6][R4.64+-0x30] ;  /* 0xffffd006040a7981 */ /* 0x000e98000c1e1b00 */
[----:B------:R-:W-:-:S05]  /*0280*/  @P1 IADD3 R9, PT, PT, R3, 0x1, RZ ;  /* 0x0000000103091810 */ /* 0x000fca0007ffe0ff */
        /* <DEDUP_REMOVED lines=9> */
[----:B------:R-:W-:-:S04]  /*0320*/  @P1 VIADD R9, R3, 0x3 ;  /* 0x0000000303091836 */ /* 0x000fc80000000000 */
        /* <DEDUP_REMOVED lines=52> */
[----:B--2---:R-:W-:-:S14]  /*0670*/  DSETP.GT.AND P1, PT, R10, R16, PT ;  /* 0x000000100a00722a */ /* 0x004fdc0003f24000 */
[----:B------:R-:W-:-:S05]  /*0680*/  @P1 IADD3 R9, PT, PT, R3, 0xe, RZ ;  /* 0x0000000e03091810 */ /* 0x000fca0007ffe0ff */
[----:B------:R-:W-:Y:S02]  /*0690*/  IMAD.WIDE.U32 R10, R9, 0x8, R6 ;  /* 0x00000008090a7825 */ /* 0x000fe400078e0006 */
[----:B------:R-:W2:Y:S04]  /*06a0*/  LDG.E.64 R6, desc[UR6][R4.64+0x38] ;  /* 0x0000380604067981 */ /* 0x000ea8000c1e1b00 */
[----:B------:R-:W2:Y:S01]  /*06b0*/  LDG.E.64 R10, desc[UR6][R10.64] ;  /* 0x000000060a0a7981 */ /* 0x000ea2000c1e1b00 */
[----:B------:R-:W-:-:S04]  /*06c0*/  IADD3 R14, P2, PT, R4, 0x80, RZ ;  /* 0x00000080040e7810 */ /* 0x000fc80007f5e0ff */
[----:B------:R-:W-:Y:S01]  /*06d0*/  IADD3.X R15, PT, PT, RZ, R5, RZ, P2, !PT ;  /* 0x00000005ff0f7210 */ /* 0x000fe200017fe4ff */
[----:B--2---:R-:W-:-:S14]  /*06e0*/  DSETP.GT.AND P1, PT, R6, R10, PT ;  /* 0x0000000a0600722a */ /* 0x004fdc0003f24000 */
[C---:B------:R-:W-:Y:S01]  /*06f0*/  @P1 VIADD R9, R3.reuse, 0xf ;  /* 0x0000000f03091836 */ /* 0x040fe20000000000 */
[----:B------:R-:W-:-:S04]  /*0700*/  IADD3 R3, PT, PT, R3, 0x10, RZ ;  /* 0x0000001003037810 */ /* 0x000fc80007ffe0ff */
[----:B------:R-:W-:-:S13]  /*0710*/  ISETP.NE.AND P1, PT, R3, R0, PT ;  /* 0x000000000300720c */ /* 0x000fda0003f25270 */
[----:B------:R-:W-:Y:S05]  /*0720*/  @P1 BRA `(.L_x_56) ;  /* 0xfffffff800a01947 */ /* 0x000fea000383ffff */
.L_x_55:
[----:B------:R-:W-:Y:S05]  /*0730*/  @!P0 BRA `(.L_x_54) ;  /* 0x00000004007c8947 */ /* 0x000fea0003800000 */
[----:B------:R-:W-:Y:S02]  /*0740*/  ISETP.GE.U32.AND P1, PT, R8, 0x8, PT ;  /* 0x000000080800780c */ /* 0x000fe40003f26070 */
[----:B------:R-:W-:-:S04]  /*0750*/  LOP3.LUT R3, R2, 0x7, RZ, 0xc0, !PT ;  /* 0x0000000702037812 */ /* 0x000fc800078ec0ff */
[----:B------:R-:W-:-:S07]  /*0760*/  ISETP.NE.AND P0, PT, R3, RZ, PT ;  /* 0x000000ff0300720c */ /* 0x000fce0003f05270 */
[----:B------:R-:W-:Y:S06]  /*0770*/  @!P1 BRA `(.L_x_57) ;  /* 0x0000000000ac9947 */ /* 0x000fec0003800000 */
[----:B------:R-:W0:Y:S02]  /*0780*/  LDC.64 R6, c[0x0][0x380] ;  /* 0x0000e000ff067b82 */ /* 0x000e240000000a00 */
[----:B0-----:R-:W-:-:S04]  /*0790*/  IMAD.WIDE.U32 R12, R9, 0x8, R6 ;  /* 0x00000008090c7825 */ /* 0x001fc800078e0006 */
[C---:B------:R-:W-:Y:S02]  /*07a0*/  IMAD.WIDE.U32 R4, R0.reuse, 0x8, R6 ;  /* 0x0000000800047825 */ /* 0x040fe400078e0006 */
[----:B------:R-:W2:Y:S04]  /*07b0*/  LDG.E.64 R12, desc[UR6][R12.64] ;  /* 0x000000060c0c7981 */ /* 0x000ea8000c1e1b00 */
        /* <DEDUP_REMOVED lines=35> */
[----:B------:R-:W2:Y:S02]  /*09f0*/  LDG.E.64 R10, desc[UR6][R10.64] ;  /* 0x000000060a0a7981 */ /* 0x000ea4000c1e1b00 */
[----:B--2---:R-:W-:-:S14]  /*0a00*/  DSETP.GT.AND P1, PT, R6, R10, PT ;  /* 0x0000000a0600722a */ /* 0x004fdc0003f24000 */
[C---:B------:R-:W-:Y:S01]  /*0a10*/  @P1 VIADD R9, R0.reuse, 0x7 ;  /* 0x0000000700091836 */ /* 0x040fe20000000000 */
[----:B------:R-:W-:-:S07]  /*0a20*/  IADD3 R0, PT, PT, R0, 0x8, RZ ;  /* 0x0000000800007810 */ /* 0x000fce0007ffe0ff */
.L_x_57:
[----:B------:R-:W-:Y:S05]  /*0a30*/  @!P0 BRA `(.L_x_54) ;  /* 0x0000000000bc8947 */ /* 0x000fea0003800000 */
[----:B------:R-:W-:Y:S02]  /*0a40*/  ISETP.GE.U32.AND P1, PT, R3, 0x4, PT ;  /* 0x000000040300780c */ /* 0x000fe40003f26070 */
[----:B------:R-:W-:-:S04]  /*0a50*/  LOP3.LUT R2, R2, 0x3, RZ, 0xc0, !PT ;  /* 0x0000000302027812 */ /* 0x000fc800078ec0ff */
[----:B------:R-:W-:-:S07]  /*0a60*/  ISETP.NE.AND P0, PT, R2, RZ, PT ;  /* 0x000000ff0200720c */ /* 0x000fce0003f05270 */
[----:B------:R-:W-:Y:S06]  /*0a70*/  @!P1 BRA `(.L_x_58) ;  /* 0x0000000000609947 */ /* 0x000fec0003800000 */
[----:B------:R-:W0:Y:S02]  /*0a80*/  LDC.64 R6, c[0x0][0x380] ;  /* 0x0000e000ff067b82 */ /* 0x000e240000000a00 */
[----:B0-----:R-:W-:-:S04]  /*0a90*/  IMAD.WIDE.U32 R12, R9, 0x8, R6 ;  /* 0x00000008090c7825 */ /* 0x001fc800078e0006 */
[----:B------:R-:W-:Y:S02]  /*0aa0*/  IMAD.WIDE.U32 R4, R0, 0x8, R6 ;  /* 0x0000000800047825 */ /* 0x000fe400078e0006 */
[----:B------:R-:W2:Y:S04]  /*0ab0*/  LDG.E.64 R12, desc[UR6][R12.64] ;  /* 0x000000060c0c7981 */ /* 0x000ea8000c1e1b00 */
[----:B------:R-:W2:Y:S02]  /*0ac0*/  LDG.E.64 R10, desc[UR6][R4.64] ;  /* 0x00000006040a7981 */ /* 0x000ea4000c1e1b00 */
[----:B--2---:R-:W-:-:S06]  /*0ad0*/  DSETP.GT.AND P1, PT, R10, R12, PT ;  /* 0x0000000c0a00722a */ /* 0x004fcc0003f24000 */
[----:B------:R-:W-:Y:S02]  /*0ae0*/  SEL R3, R0, R9, P1 ;  /* 0x0000000900037207 */ /* 0x000fe40000800000 */
[----:B------:R-:W2:Y:S03]  /*0af0*/  LDG.E.64 R8, desc[UR6][R4.64+0x8] ;  /* 0x0000080604087981 */ /* 0x000ea6000c1e1b00 */
        /* <DEDUP_REMOVED lines=8> */
[----:B------:R-:W-:-:S04]  /*0b80*/  @P1 VIADD R3, R0, 0x2 ;  /* 0x0000000200031836 */ /* 0x000fc80000000000 */
[----:B------:R-:W-:Y:S02]  /*0b90*/  IMAD.WIDE.U32 R12, R3, 0x8, R6 ;  /* 0x00000008030c7825 */ /* 0x000fe400078e0006 */
[----:B------:R-:W2:Y:S04]  /*0ba0*/  LDG.E.64 R6, desc[UR6][R4.64+0x18] ;  /* 0x0000180604067981 */ /* 0x000ea8000c1e1b00 */
[----:B------:R-:W2:Y:S02]  /*0bb0*/  LDG.E.64 R12, desc[UR6][R12.64] ;  /* 0x000000060c0c7981 */ /* 0x000ea4000c1e1b00 */
[----:B--2---:R-:W-:-:S14]  /*0bc0*/  DSETP.GT.AND P1, PT, R6, R12, PT ;  /* 0x0000000c0600722a */ /* 0x004fdc0003f24000 */
[C---:B------:R-:W-:Y:S02]  /*0bd0*/  @P1 IADD3 R3, PT, PT, R0.reuse, 0x3, RZ ;  /* 0x0000000300031810 */ /* 0x040fe40007ffe0ff */
[----:B------:R-:W-:-:S03]  /*0be0*/  IADD3 R0, PT, PT, R0, 0x4, RZ ;  /* 0x0000000400007810 */ /* 0x000fc60007ffe0ff */
[----:B------:R-:W-:-:S07]  /*0bf0*/  IMAD.MOV.U32 R9, RZ, RZ, R3 ;  /* 0x000000ffff097224 */ /* 0x000fce00078e0003 */
.L_x_58:
[----:B------:R-:W-:Y:S05]  /*0c00*/  @!P0 BRA `(.L_x_54) ;  /* 0x0000000000488947 */ /* 0x000fea0003800000 */
[----:B------:R-:W0:Y:S01]  /*0c10*/  LDC.64 R6, c[0x0][0x380] ;  /* 0x0000e000ff067b82 */ /* 0x000e220000000a00 */
[----:B------:R-:W-:Y:S01]  /*0c20*/  IADD3 R8, PT, PT, -R2, RZ, RZ ;  /* 0x000000ff02087210 */ /* 0x000fe20007ffe1ff */
[----:B0-----:R-:W-:-:S04]  /*0c30*/  IMAD.WIDE.U32 R4, R0, 0x8, R6 ;  /* 0x0000000800047825 */ /* 0x001fc800078e0006 */
[----:B------:R-:W-:Y:S01]  /*0c40*/  IMAD.MOV.U32 R11, RZ, RZ, R5 ;  /* 0x000000ffff0b7224 */ /* 0x000fe200078e0005 */
[----:B------:R-:W-:-:S07]  /*0c50*/  MOV R10, R4 ;  /* 0x00000004000a7202 */ /* 0x000fce0000000f00 */
.L_x_59:
[----:B------:R-:W-:Y:S01]  /*0c60*/  IMAD.WIDE.U32 R4, R9, 0x8, R6 ;  /* 0x0000000809047825 */ /* 0x000fe200078e0006 */
[----:B------:R-:W-:Y:S02]  /*0c70*/  MOV R2, R10 ;  /* 0x0000000a00027202 */ /* 0x000fe40000000f00 */
[----:B------:R-:W-:-:S03]  /*0c80*/  MOV R3, R11 ;  /* 0x0000000b00037202 */ /* 0x000fc60000000f00 */
[----:B------:R-:W2:Y:S04]  /*0c90*/  LDG.E.64 R4, desc[UR6][R4.64] ;  /* 0x0000000604047981 */ /* 0x000ea8000c1e1b00 */
[----:B------:R-:W2:Y:S01]  /*0ca0*/  LDG.E.64 R2, desc[UR6][R2.64] ;  /* 0x0000000602027981 */ /* 0x000ea2000c1e1b00 */
[----:B------:R-:W-:-:S05]  /*0cb0*/  VIADD R8, R8, 0x1 ;  /* 0x0000000108087836 */ /* 0x000fca0000000000 */
[----:B------:R-:W-:Y:S02]  /*0cc0*/  ISETP.NE.AND P1, PT, R8, RZ, PT ;  /* 0x000000ff0800720c */ /* 0x000fe40003f25270 */
[----:B------:R-:W-:-:S04]  /*0cd0*/  IADD3 R10, P2, PT, R10, 0x8, RZ ;  /* 0x000000080a0a7810 */ /* 0x000fc80007f5e0ff */
[----:B------:R-:W-:Y:S01]  /*0ce0*/  IADD3.X R11, PT, PT, RZ, R11, RZ, P2, !PT ;  /* 0x0000000bff0b7210 */ /* 0x000fe200017fe4ff */
[----:B--2---:R-:W-:-:S06]  /*0cf0*/  DSETP.GT.AND P0, PT, R2, R4, PT ;  /* 0x000000040200722a */ /* 0x004fcc0003f04000 */
[C---:B------:R-:W-:Y:S02]  /*0d00*/  SEL R9, R0.reuse, R9, P0 ;  /* 0x0000000900097207 */ /* 0x040fe40000000000 */
[----:B------:R-:W-:Y:S01]  /*0d10*/  IADD3 R0, PT, PT, R0, 0x1, RZ ;  /* 0x0000000100007810 */ /* 0x000fe20007ffe0ff */
[----:B------:R-:W-:Y:S06]  /*0d20*/  @P1 BRA `(.L_x_59) ;  /* 0xfffffffc00cc1947 */ /* 0x000fec000383ffff */
.L_x_54:
[----:B------:R-:W0:Y:S01]  /*0d30*/  LDCU UR4, c[0x0][0x38c] ;  /* 0x00007180ff0477ac */ /* 0x000e220008000800 */
[----:B------:R-:W1:Y:S01]  /*0d40*/  LDC.64 R4, c[0x0][0x390] ;  /* 0x0000e400ff047b82 */ /* 0x000e620000000a00 */
[----:B0-----:R-:W-:-:S13]  /*0d50*/  ISETP.NE.AND P0, PT, RZ, UR4, PT ;  /* 0x00000004ff007c0c */ /* 0x001fda000bf05270 */
[----:B------:R0:W2:Y:S01]  /*0d60*/  @!P0 I2F.F64.U32 R2, R9 ;  /* 0x0000000900028312 */ /* 0x0000a20000201800 */
[----:B------:R-:W-:Y:S05]  /*0d70*/  @!P0 BRA `(.L_x_60) ;  /* 0x00000000000c8947 */ /* 0x000fea0003800000 */
[----:B--2---:R-:W2:Y:S02]  /*0d80*/  LDC.64 R2, c[0x0][0x380] ;  /* 0x0000e000ff027b82 */ /* 0x004ea40000000a00 */
[----:B--2---:R-:W-:-:S06]  /*0d90*/  IMAD.WIDE.U32 R2, R9, 0x8, R2 ;  /* 0x0000000809027825 */ /* 0x004fcc00078e0002 */
[----:B------:R-:W5:Y:S02]  /*0da0*/  LDG.E.64 R2, desc[UR6][R2.64] ;  /* 0x0000000602027981 */ /* 0x000f64000c1e1b00 */
.L_x_60:
[----:B-12--5:R-:W-:Y:S01]  /*0db0*/  STG.E.64 desc[UR6][R4.64], R2 ;  /* 0x0000000204007986 */ /* 0x026fe2000c101b06 */
[----:B------:R-:W-:Y:S05]  /*0dc0*/  EXIT ;  /* 0x000000000000794d */ /* 0x000fea0003800000 */
.L_x_61:
        /* <DEDUP_REMOVED lines=11> */
.L_x_88:


//--------------------- .text._Z11forwardUtilPdS_S_iP4DIM4S1_P4DIM2 --------------------------
	.section	.text._Z11forwardUtilPdS_S_iP4DIM4S1_P4DIM2,"ax",@progbits
	.align	128
        .global         _Z11forwardUtilPdS_S_iP4DIM4S1_P4DIM2
        .type           _Z11forwardUtilPdS_S_iP4DIM4S1_P4DIM2,@function
        .size           _Z11forwardUtilPdS_S_iP4DIM4S1_P4DIM2,(.L_x_89 - _Z11forwardUtilPdS_S_iP4DIM4S1_P4DIM2)
        .other          _Z11forwardUtilPdS_S_iP4DIM4S1_P4DIM2,@"STO_CUDA_ENTRY STV_DEFAULT"
_Z11forwardUtilPdS_S_iP4DIM4S1_P4DIM2:
.text._Z11forwardUtilPdS_S_iP4DIM4S1_P4DIM2:
        /* <DEDUP_REMOVED lines=8> */
[----:B------:R-:W0:Y:S01]  /*0080*/  S2UR UR4, SR_CTAID.X ;  /* 0x00000000000479c3 */ /* 0x000e220000002500 */
[----:B------:R-:W0:Y:S07]  /*0090*/  S2R R4, SR_TID.X ;  /* 0x0000000000047919 */ /* 0x000e2e0000002100 */
[----:B------:R-:W0:Y:S01]  /*00a0*/  LDC R5, c[0x0][0x360] ;  /* 0x0000d800ff057b82 */ /* 0x000e220000000800 */
[----:B--2---:R-:W-:-:S02]  /*00b0*/  IMAD R7, R0, R3, RZ ;  /* 0x0000000300077224 */ /* 0x004fc400078e02ff */
[----:B0-----:R-:W-:Y:S02]  /*00c0*/  IMAD R0, R5, UR4, R4 ;  /* 0x0000000405007c24 */ /* 0x001fe4000f8e0204 */
[----:B---3--:R-:W-:-:S05]  /*00d0*/  IMAD R5, R2, R7, RZ ;  /* 0x0000000702057224 */ /* 0x008fca00078e02ff */
[----:B------:R-:W-:-:S13]  /*00e0*/  ISETP.GE.AND P0, PT, R0, R5, PT ;  /* 0x000000050000720c */ /* 0x000fda0003f06270 */
[----:B------:R-:W-:Y:S05]  /*00f0*/  @P0 EXIT ;  /* 0x000000000000094d */ /* 0x000fea0003800000 */
[----:B------:R-:W0:Y:S02]  /*0100*/  LDC.64 R4, c[0x0][0x3a8] ;  /* 0x0000ea00ff047b82 */ /* 0x000e240000000a00 */
[----:B0-----:R-:W-:-:S05]  /*0110*/  IMAD.WIDE R4, R6, 0x10, R4 ;  /* 0x0000001006047825 */ /* 0x001fca00078e0204 */
[----:B------:R-:W2:Y:S01]  /*0120*/  LDG.E R15, desc[UR20][R4.64+0x8] ;  /* 0x00000814040f7981 */ /* 0x000ea2000c1e1900 */
[-C--:B------:R-:W-:Y:S02]  /*0130*/  IABS R8, R7.reuse ;  /* 0x0000000700087213 */ /* 0x080fe40000000000 */
[----:B------:R-:W-:Y:S02]  /*0140*/  IABS R14, R0 ;  /* 0x00000000000e7213 */ /* 0x000fe40000000000 */
[----:B------:R-:W0:Y:S01]  /*0150*/  I2F.RP R2, R8 ;  /* 0x0000000800027306 */ /* 0x000e220000209400 */
[----:B------:R-:W-:Y:S02]  /*0160*/  IABS R16, R7 ;  /* 0x0000000700107213 */ /* 0x000fe40000000000 */
[----:B------:R-:W-:-:S05]  /*0170*/  IABS R17, R3 ;  /* 0x0000000300117213 */ /* 0x000fca0000000000 */
[----:B0-----:R-:W0:Y:S02]  /*0180*/  MUFU.RCP R2, R2 ;  /* 0x0000000200027308 */ /* 0x001e240000001000 */
[----:B0-----:R-:W-:Y:S02]  /*0190*/  IADD3 R12, PT, PT, R2, 0xffffffe, RZ ;  /* 0x0ffffffe020c7810 */ /* 0x001fe40007ffe0ff */
[----:B------:R-:W-:-:S04]  /*01a0*/  IABS R2, R3 ;  /* 0x0000000300027213 */ /* 0x000fc80000000000 */
[----:B------:R0:W1:Y:S02]  /*01b0*/  F2I.FTZ.U32.TRUNC.NTZ R13, R12 ;  /* 0x0000000c000d7305 */ /* 0x000064000021f000 */
[----:B0-----:R-:W-:Y:S02]  /*01c0*/  HFMA2 R12, -RZ, RZ, 0, 0 ;  /* 0x00000000ff0c7431 */ /* 0x001fe400000001ff */
[----:B-1----:R-:W-:-:S04]  /*01d0*/  IMAD.MOV R9, RZ, RZ, -R13 ;  /* 0x000000ffff097224 */ /* 0x002fc800078e0a0d */
[----:B------:R-:W-:-:S04]  /*01e0*/  IMAD R9, R9, R8, RZ ;  /* 0x0000000809097224 */ /* 0x000fc800078e02ff */
[----:B------:R-:W-:-:S04]  /*01f0*/  IMAD.HI.U32 R13, R13, R9, R12 ;  /* 0x000000090d0d7227 */ /* 0x000fc800078e000c */
[----:B------:R-:W-:Y:S01]  /*0200*/  IMAD.MOV.U32 R9, RZ, RZ, R14 ;  /* 0x000000ffff097224 */ /* 0x000fe200078e000e */
[----:B------:R-:W-:-:S03]  /*0210*/  IADD3 R14, PT, PT, RZ, -R16, RZ ;  /* 0x80000010ff0e7210 */ /* 0x000fc60007ffe0ff */
[----:B------:R-:W-:Y:S02]  /*0220*/  IMAD.HI.U32 R12, R13, R9, RZ ;  /* 0x000000090d0c7227 */ /* 0x000fe400078e00ff */
[----:B------:R-:W0:Y:S02]  /*0230*/  I2F.RP R13, R2 ;  /* 0x00000002000d7306 */ /* 0x000e240000209400 */
[----:B------:R-:W-:-:S05]  /*0240*/  IMAD R9, R12, R14, R9 ;  /* 0x0000000e0c097224 */ /* 0x000fca00078e0209 */
[----:B------:R-:W-:Y:S01]  /*0250*/  ISETP.GT.U32.AND P2, PT, R8, R9, PT ;  /* 0x000000090800720c */ /* 0x000fe20003f44070 */
[----:B0-----:R-:W0:-:S12]  /*0260*/  MUFU.RCP R13, R13 ;  /* 0x0000000d000d7308 */ /* 0x001e180000001000 */
[----:B------:R-:W-:Y:S02]  /*0270*/  @!P2 IMAD.IADD R9, R9, 0x1, -R8 ;  /* 0x000000010909a824 */ /* 0x000fe400078e0a08 */
[----:B------:R-:W-:Y:S01]  /*0280*/  @!P2 VIADD R12, R12, 0x1 ;  /* 0x000000010c0ca836 */ /* 0x000fe20000000000 */
[----:B------:R-:W-:Y:S02]  /*0290*/  ISETP.NE.AND P2, PT, R7, RZ, PT ;  /* 0x000000ff0700720c */ /* 0x000fe40003f45270 */
[----:B------:R-:W-:Y:S02]  /*02a0*/  ISETP.GE.U32.AND P0, PT, R9, R8, PT ;  /* 0x000000080900720c */ /* 0x000fe40003f06070 */
[----:B------:R-:W-:-:S04]  /*02b0*/  LOP3.LUT R8, R0, R7, RZ, 0x3c, !PT ;  /* 0x0000000700087212 */ /* 0x000fc800078e3cff */
[----:B------:R-:W-:Y:S02]  /*02c0*/  ISETP.GE.AND P1, PT, R8, RZ, PT ;  /* 0x000000ff0800720c */ /* 0x000fe40003f26270 */
[----:B0-----:R-:W-:-:S04]  /*02d0*/  IADD3 R8, PT, PT, R13, 0xffffffe, RZ ;  /* 0x0ffffffe0d087810 */ /* 0x001fc80007ffe0ff */
[----:B------:R0:W1:Y:S01]  /*02e0*/  F2I.FTZ.U32.TRUNC.NTZ R9, R8 ;  /* 0x0000000800097305 */ /* 0x000062000021f000 */
[----:B------:R-:W-:-:S06]  /*02f0*/  @P0 IADD3 R12, PT, PT, R12, 0x1, RZ ;  /* 0x000000010c0c0810 */ /* 0x000fcc0007ffe0ff */
[----:B------:R-:W-:Y:S01]  /*0300*/  @!P1 IMAD.MOV R12, RZ, RZ, -R12 ;  /* 0x000000ffff0c9224 */ /* 0x000fe200078e0a0c */
[----:B------:R-:W-:Y:S01]  /*0310*/  @!P2 LOP3.LUT R12, RZ, R7, RZ, 0x33, !PT ;  /* 0x00000007ff0ca212 */ /* 0x000fe200078e33ff */
[----:B0-----:R-:W-:-:S04]  /*0320*/  IMAD.MOV.U32 R8, RZ, RZ, RZ ;  /* 0x000000ffff087224 */ /* 0x001fc800078e00ff */
[----:B------:R-:W-:Y:S01]  /*0330*/  IMAD R13, R7, R12, RZ ;  /* 0x0000000c070d7224 */ /* 0x000fe200078e02ff */
[----:B-1----:R-:W-:-:S05]  /*0340*/  IADD3 R14, PT, PT, RZ, -R9, RZ ;  /* 0x80000009ff0e7210 */ /* 0x002fca0007ffe0ff */
[----:B------:R-:W-:Y:S01]  /*0350*/  IMAD.MOV.U32 R7, RZ, RZ, R14 ;  /* 0x000000ffff077224 */ /* 0x000fe200078e000e */
[----:B------:R-:W-:-:S03]  /*0360*/  IADD3 R14, PT, PT, R0, -R13, RZ ;  /* 0x8000000d000e7210 */ /* 0x000fc60007ffe0ff */
[----:B------:R-:W-:Y:S01]  /*0370*/  IMAD R7, R7, R2, RZ ;  /* 0x0000000207077224 */ /* 0x000fe200078e02ff */
[----:B------:R-:W-:Y:S02]  /*0380*/  IABS R16, R14 ;  /* 0x0000000e00107213 */ /* 0x000fe40000000000 */
[----:B------:R-:W-:Y:S01]  /*0390*/  LOP3.LUT R14, R14, R3, RZ, 0x3c, !PT ;  /* 0x000000030e0e7212 */ /* 0x000fe200078e3cff */
[----:B------:R-:W-:Y:S01]  /*03a0*/  IMAD.HI.U32 R8, R9, R7, R8 ;  /* 0x0000000709087227 */ /* 0x000fe200078e0008 */
[----:B------:R-:W-:Y:S02]  /*03b0*/  IADD3 R9, PT, PT, RZ, -R17, RZ ;  /* 0x80000011ff097210 */ /* 0x000fe40007ffe0ff */
[----:B------:R-:W-:Y:S01]  /*03c0*/  ISETP.GE.AND P1, PT, R14, RZ, PT ;  /* 0x000000ff0e00720c */ /* 0x000fe20003f26270 */
[----:B------:R-:W-:-:S04]  /*03d0*/  IMAD.MOV.U32 R7, RZ, RZ, R16 ;  /* 0x000000ffff077224 */ /* 0x000fc800078e0010 */
[----:B------:R-:W-:-:S04]  /*03e0*/  IMAD.HI.U32 R8, R8, R7, RZ ;  /* 0x0000000708087227 */ /* 0x000fc800078e00ff */
[----:B------:R-:W-:-:S05]  /*03f0*/  IMAD R7, R8, R9, R7 ;  /* 0x0000000908077224 */ /* 0x000fca00078e0207 */
[----:B------:R-:W-:-:S13]  /*0400*/  ISETP.GT.U32.AND P2, PT, R2, R7, PT ;  /* 0x000000070200720c */ /* 0x000fda0003f44070 */
[-C--:B------:R-:W-:Y:S02]  /*0410*/  @!P2 IADD3 R7, PT, PT, R7, -R2.reuse, RZ ;  /* 0x800000020707a210 */ /* 0x080fe40007ffe0ff */
[----:B------:R-:W-:Y:S02]  /*0420*/  @!P2 IADD3 R8, PT, PT, R8, 0x1, RZ ;  /* 0x000000010808a810 */ /* 0x000fe40007ffe0ff */
[----:B------:R-:W-:Y:S02]  /*0430*/  ISETP.GE.U32.AND P0, PT, R7, R2, PT ;  /* 0x000000020700720c */ /* 0x000fe40003f06070 */
[----:B------:R-:W-:-:S11]  /*0440*/  ISETP.NE.AND P2, PT, R3, RZ, PT ;  /* 0x000000ff0300720c */ /* 0x000fd60003f45270 */
[----:B------:R-:W-:-:S05]  /*0450*/  @P0 VIADD R8, R8, 0x1 ;  /* 0x0000000108080836 */ /* 0x000fca0000000000 */
[----:B------:R-:W-:Y:S02]  /*0460*/  MOV R2, R8 ;  /* 0x0000000800027202 */ /* 0x000fe40000000f00 */
[----:B------:R-:W-:Y:S02]  /*0470*/  CS2R R8, SRZ ;  /* 0x0000000000087805 */ /* 0x000fe4000001ff00 */
[----:B------:R-:W-:Y:S02]  /*0480*/  @!P1 IADD3 R2, PT, PT, -R2, RZ, RZ ;  /* 0x000000ff02029210 */ /* 0x000fe40007ffe1ff */
[----:B------:R-:W-:-:S05]  /*0490*/  @!P2 LOP3.LUT R2, RZ, R3, RZ, 0x33, !PT ;  /* 0x00000003ff02a212 */ /* 0x000fca00078e33ff */
[----:B------:R-:W-:Y:S01]  /*04a0*/  IMAD R3, R3, R2, R13 ;  /* 0x0000000203037224 */ /* 0x000fe200078e020d */
[----:B--2---:R-:W-:-:S13]  /*04b0*/  R2UR UR14, R15 ;  /* 0x000000000f0e72ca */ /* 0x004fda00000e0000 */
[----:B------:R-:W-:-:S09]  /*04c0*/  UISETP.GE.AND UP0, UPT, UR14, 0x1, UPT ;  /* 0x000000010e00788c */ /* 0x000fd2000bf06270 */
[----:B------:R-:W-:Y:S05]  /*04d0*/  BRA.U !UP0, `(.L_x_62) ;  /* 0x0000000d080c7547 */ /* 0x000fea000b800000 */
[----:B------:R-:W2:Y:S02]  /*04e0*/  LDG.E R7, desc[UR20][R4.64] ;  /* 0x0000001404077981 */ /* 0x000ea4000c1e1900 */
[----:B--2---:R-:W-:-:S13]  /*04f0*/  R2UR UR15, R7 ;  /* 0x00000000070f72ca */ /* 0x004fda00000e0000 */
[----:B------:R-:W-:-:S09]  /*0500*/  UISETP.GE.AND UP0, UPT, UR15, 0x1, UPT ;  /* 0x000000010f00788c */ /* 0x000fd2000bf06270 */
[----:B------:R-:W-:Y:S05]  /*0510*/  BRA.U !UP0, `(.L_x_62) ;  /* 0x0000000908fc7547 */ /* 0x000fea000b800000 */
[----:B------:R0:W2:Y:S01]  /*0520*/  LDG.E R4, desc[UR20][R4.64+0x4] ;  /* 0x0000041404047981 */ /* 0x0000a2000c1e1900 */
[----:B------:R-:W1:Y:S01]  /*0530*/  LDC.64 R8, c[0x0][0x3b0] ;  /* 0x0000ec00ff087b82 */ /* 0x000e620000000a00 */
[----:B------:R-:W3:Y:S01]  /*0540*/  LDCU.64 UR4, c[0x0][0x390] ;  /* 0x00007200ff0477ac */ /* 0x000ee20008000a00 */
[----:B------:R-:W4:Y:S01]  /*0550*/  LDCU.64 UR6, c[0x0][0x380] ;  /* 0x00007000ff0677ac */ /* 0x000f220008000a00 */
[----:B0-----:R-:W-:Y:S01]  /*0560*/  IMAD.IADD R5, R0, 0x1, -R3 ;  /* 0x0000000100057824 */ /* 0x001fe200078e0a03 */
[----:B---3--:R-:W-:Y:S02]  /*0570*/  UIADD3 UR11, UP0, UPT, UR4, 0x40, URZ ;  /* 0x00000040040b7890 */ /* 0x008fe4000ff1e0ff */
[----:B----4-:R-:W-:Y:S01]  /*0580*/  UIADD3 UR9, UP1, UPT, UR6, 0x40, URZ ;  /* 0x0000004006097890 */ /* 0x010fe2000ff3e0ff */
[----:B-1----:R-:W-:Y:S01]  /*0590*/  IMAD.WIDE R6, R6, 0x8, R8 ;  /* 0x0000000806067825 */ /* 0x002fe200078e0208 */
[----:B------:R-:W-:Y:S01]  /*05a0*/  CS2R R8, SRZ ;  /* 0x0000000000087805 */ /* 0x000fe2000001ff00 */
[----:B------:R-:W-:-:S02]  /*05b0*/  UIADD3.X UR12, UPT, UPT, URZ, UR5, URZ, UP0, !UPT ;  /* 0x00000005ff0c7290 */ /* 0x000fc400087fe4ff */
[----:B------:R-:W-:Y:S01]  /*05c0*/  UIADD3.X UR10, UPT, UPT, URZ, UR7, URZ, UP1, !UPT ;  /* 0x00000007ff0a7290 */ /* 0x000fe20008ffe4ff */
[----:B--2---:R-:W-:Y:S01]  /*05d0*/  R2UR UR16, R4 ;  /* 0x00000000041072ca */ /* 0x004fe200000e0000 */
[----:B------:R-:W-:-:S12]  /*05e0*/  IMAD R4, R12, UR14, RZ ;  /* 0x0000000e0c047c24 */ /* 0x000fd8000f8e02ff */
[----:B------:R-:W-:-:S04]  /*05f0*/  UISETP.LT.AND UP2, UPT, UR16, 0x1, UPT ;  /* 0x000000011000788c */ /* 0x000fc8000bf41270 */
[----:B------:R-:W-:-:S04]  /*0600*/  USEL UR4, UR16, 0x1, !UP2 ;  /* 0x0000000110047887 */ /* 0x000fc8000d000000 */
[----:B------:R-:W-:Y:S02]  /*0610*/  ULOP3.LUT UR7, UR4, 0x7ffffff0, URZ, 0xc0, !UPT ;  /* 0x7ffffff004077892 */ /* 0x000fe4000f8ec0ff */
[----:B------:R-:W-:Y:S02]  /*0620*/  ULOP3.LUT UR17, UR4, 0xf, URZ, 0xc0, !UPT ;  /* 0x0000000f04117892 */ /* 0x000fe4000f8ec0ff */
[----:B------:R-:W-:Y:S02]  /*0630*/  ULOP3.LUT UR18, UR4, 0x7, URZ, 0xc0, !UPT ;  /* 0x0000000704127892 */ /* 0x000fe4000f8ec0ff */
[----:B------:R-:W-:Y:S02]  /*0640*/  ULOP3.LUT UR8, UR4, 0x3, URZ, 0xc0, !UPT ;  /* 0x0000000304087892 */ /* 0x000fe4000f8ec0ff */
[----:B------:R-:W-:Y:S01]  /*0650*/  UIADD3 UR13, UPT, UPT, -UR7, URZ, URZ ;  /* 0x000000ff070d7290 */ /* 0x000fe2000fffe1ff */
[----:B------:R-:W-:-:S11]  /*0660*/  UMOV UR4, URZ ;  /* 0x000000ff00047c82 */ /* 0x000fd60008000000 */
.L_x_70:
[----:B------:R-:W-:-:S09]  /*0670*/  UISETP.GT.AND UP0, UPT, UR16, URZ, UPT ;  /* 0x000000ff1000728c */ /* 0x000fd2000bf04270 */
[----:B------:R-:W-:Y:S05]  /*0680*/  BRA.U !UP0, `(.L_x_63) ;  /* 0x0000000908947547 */ /* 0x000fea000b800000 */
[----:B------:R-:W2:Y:S04]  /*0690*/  LDG.E R3, desc[UR20][R6.64] ;  /* 0x0000001406037981 */ /* 0x000ea8000c1e1900 */
[----:B------:R-:W3:Y:S04]  /*06a0*/  LDG.E R25, desc[UR20][R10.64] ;  /* 0x000000140a197981 */ /* 0x000ee8000c1e1900 */
[----:B------:R-:W4:Y:S04]  /*06b0*/  LDG.E R12, desc[UR20][R6.64+0x4] ;  /* 0x00000414060c7981 */ /* 0x000f28000c1e1900 */
[----:B------:R0:W5:Y:S01]  /*06c0*/  LDG.E R24, desc[UR20][R10.64+0x4] ;  /* 0x000004140a187981 */ /* 0x000162000c1e1900 */
[----:B------:R-:W-:Y:S01]  /*06d0*/  IADD3 R13, PT, PT, R4, UR4, RZ ;  /* 0x00000004040d7c10 */ /* 0x000fe2000fffe0ff */
[----:B------:R-:W-:Y:S01]  /*06e0*/  UISETP.LT.AND UP0, UPT, UR15, 0x1, UPT ;  /* 0x000000010f00788c */ /* 0x000fe2000bf01270 */
[----:B------:R-:W-:-:S03]  /*06f0*/  UMOV UR5, URZ ;  /* 0x000000ff00057c82 */ /* 0x000fc60008000000 */
[----:B------:R-:W-:Y:S01]  /*0700*/  IMAD R13, R13, UR15, RZ ;  /* 0x0000000f0d0d7c24 */ /* 0x000fe2000f8e02ff */
[----:B------:R-:W-:-:S03]  /*0710*/  USEL UR19, UR15, 0x1, !UP0 ;  /* 0x000000010f137887 */ /* 0x000fc6000c000000 */
[----:B------:R-:W-:Y:S02]  /*0720*/  IMAD R26, R13, UR16, RZ ;  /* 0x000000100d1a7c24 */ /* 0x000fe4000f8e02ff */
[----:B--2---:R-:W-:-:S04]  /*0730*/  IMAD R14, R2, R3, RZ ;  /* 0x00000003020e7224 */ /* 0x004fc800078e02ff */
[----:B---3--:R-:W-:Y:S02]  /*0740*/  IMAD R25, R25, UR4, R14 ;  /* 0x0000000419197c24 */ /* 0x008fe4000f8e020e */
[----:B0---4-:R-:W-:-:S07]  /*0750*/  IMAD R27, R5, R12, RZ ;  /* 0x0000000c051b7224 */ /* 0x011fce00078e02ff */
.L_x_69:
[----:B------:R-:W-:Y:S01]  /*0760*/  UISETP.GE.AND UP1, UPT, UR16, 0x10, UPT ;  /* 0x000000101000788c */ /* 0x000fe2000bf26270 */
[----:B------:R-:W-:Y:S01]  /*0770*/  MOV R13, UR5 ;  /* 0x00000005000d7c02 */ /* 0x000fe20008000f00 */
[----:B------:R-:W-:Y:S01]  /*0780*/  VIADD R3, R25, UR5 ;  /* 0x0000000519037c36 */ /* 0x000fe20008000000 */
[----:B------:R-:W-:Y:S01]  /*0790*/  UIADD3 UR5, UPT, UPT, UR5, 0x1, URZ ;  /* 0x0000000105057890 */ /* 0x000fe2000fffe0ff */
[----:B------:R-:W-:Y:S02]  /*07a0*/  UMOV UR6, URZ ;  /* 0x000000ff00067c82 */ /* 0x000fe40008000000 */
[----:B------:R-:W-:Y:S01]  /*07b0*/  IMAD R28, R13, UR16, R26 ;  /* 0x000000100d1c7c24 */ /* 0x000fe2000f8e021a */
[----:B------:R-:W-:Y:S01]  /*07c0*/  UISETP.NE.AND UP0, UPT, UR5, UR19, UPT ;  /* 0x000000130500728c */ /* 0x000fe2000bf05270 */
[----:B-----5:R-:W-:Y:S01]  /*07d0*/  IMAD R3, R24, R3, R27 ;  /* 0x0000000318037224 */ /* 0x020fe200078e021b */
[----:B------:R-:W-:Y:S09]  /*07e0*/  BRA.U !UP1, `(.L_x_64) ;  /* 0x0000000109fc7547 */ /* 0x000ff2000b800000 */
[----:B------:R-:W-:Y:S01]  /*07f0*/  MOV R21, R3 ;  /* 0x0000000300157202 */ /* 0x000fe20000000f00 */
[----:B------:R-:W-:Y:S01]  /*0800*/  UMOV UR6, UR13 ;  /* 0x0000000d00067c82 */ /* 0x000fe20008000000 */
[----:B------:R-:W-:-:S07]  /*0810*/  MOV R20, R28 ;  /* 0x0000001c00147202 */ /* 0x000fce0000000f00 */
.L_x_65:
[----:B------:R-:W-:Y:S01]  /*0820*/  MOV R15, UR12 ;  /* 0x0000000c000f7c02 */ /* 0x000fe20008000f00 */
[----:B------:R-:W-:Y:S01]  /*0830*/  IMAD.U32 R14, RZ, RZ, UR11 ;  /* 0x0000000bff0e7e24 */ /* 0x000fe2000f8e00ff */
[----:B------:R-:W-:Y:S01]  /*0840*/  MOV R12, UR9 ;  /* 0x00000009000c7c02 */ /* 0x000fe20008000f00 */
[----:B------:R-:W-:Y:S02]  /*0850*/  IMAD.U32 R13, RZ, RZ, UR10 ;  /* 0x0000000aff0d7e24 */ /* 0x000fe4000f8e00ff */
[----:B------:R-:W-:-:S04]  /*0860*/  IMAD.WIDE R14, R20, 0x8, R14 ;  /* 0x00000008140e7825 */ /* 0x000fc800078e020e */
[----:B------:R-:W-:Y:S01]  /*0870*/  IMAD.WIDE R12, R21, 0x8, R12 ;  /* 0x00000008150c7825 */ /* 0x000fe200078e020c */
[----:B------:R-:W2:Y:S04]  /*0880*/  LDG.E.64 R18, desc[UR20][R14.64+-0x40] ;  /* 0xffffc0140e127981 */ /* 0x000ea8000c1e1b00 */
[----:B------:R-:W2:Y:S04]  /*0890*/  LDG.E.64 R16, desc[UR20][R12.64+-0x40] ;  /* 0xffffc0140c107981 */ /* 0x000ea8000c1e1b00 */
[----:B------:R-:W3:Y:S01]  /*08a0*/  LDG.E.64 R22, desc[UR20][R14.64+0x38] ;  /* 0x000038140e167981 */ /* 0x000ee2000c1e1b00 */
[----:B--2---:R-:W-:-:S03]  /*08b0*/  DFMA R16, R18, R16, R8 ;  /* 0x000000101210722b */ /* 0x004fc60000000008 */
[----:B------:R-:W2:Y:S04]  /*08c0*/  LDG.E.64 R8, desc[UR20][R14.64+-0x38] ;  /* 0xffffc8140e087981 */ /* 0x000ea8000c1e1b00 */
[----:B------:R-:W2:Y:S02]  /*08d0*/  LDG.E.64 R18, desc[UR20][R12.64+-0x38] ;  /* 0xffffc8140c127981 */ /* 0x000ea4000c1e1b00 */
[----:B--2---:R-:W-:Y:S02]  /*08e0*/  DFMA R18, R8, R18, R16 ;  /* 0x000000120812722b */ /* 0x004fe40000000010 */
[----:B------:R-:W2:Y:S04]  /*08f0*/  LDG.E.64 R8, desc[UR20][R14.64+-0x30] ;  /* 0xffffd0140e087981 */ /* 0x000ea8000c1e1b00 */
[----:B------:R-:W2:Y:S02]  /*0900*/  LDG.E.64 R16, desc[UR20][R12.64+-0x30] ;  /* 0xffffd0140c107981 */ /* 0x000ea4000c1e1b00 */
[----:B--2---:R-:W-:-:S02]  /*0910*/  DFMA R16, R8, R16, R18 ;  /* 0x000000100810722b */ /* 0x004fc40000000012 */
        /* <DEDUP_REMOVED lines=31> */
[----:B------:R-:W2:Y:S01]  /*0b10*/  LDG.E.64 R18, desc[UR20][R12.64+0x28] ;  /* 0x000028140c127981 */ /* 0x000ea2000c1e1b00 */
[----:B------:R-:W-:Y:S01]  /*0b20*/  UIADD3 UR6, UPT, UPT, UR6, 0x10, URZ ;  /* 0x0000001006067890 */ /* 0x000fe2000fffe0ff */
[----:B--2---:R-:W-:Y:S02]  /*0b30*/  DFMA R18, R8, R18, R16 ;  /* 0x000000120812722b */ /* 0x004fe40000000010 */
[----:B------:R-:W2:Y:S04]  /*0b40*/  LDG.E.64 R16, desc[UR20][R14.64+0x30] ;  /* 0x000030140e107981 */ /* 0x000ea8000c1e1b00 */
[----:B------:R-:W2:Y:S04]  /*0b50*/  LDG.E.64 R8, desc[UR20][R12.64+0x30] ;  /* 0x000030140c087981 */ /* 0x000ea8000c1e1b00 */
[----:B------:R-:W3:Y:S01]  /*0b60*/  LDG.E.64 R12, desc[UR20][R12.64+0x38] ;  /* 0x000038140c0c7981 */ /* 0x000ee2000c1e1b00 */
[----:B------:R-:W-:Y:S01]  /*0b70*/  UISETP.NE.AND UP1, UPT, UR6, URZ, UPT ;  /* 0x000000ff0600728c */ /* 0x000fe2000bf25270 */
[----:B------:R-:W-:-:S02]  /*0b80*/  IADD3 R20, PT, PT, R20, 0x10, RZ ;  /* 0x0000001014147810 */ /* 0x000fc40007ffe0ff */
[----:B------:R-:W-:Y:S01]  /*0b90*/  IADD3 R21, PT, PT, R21, 0x10, RZ ;  /* 0x0000001015157810 */ /* 0x000fe20007ffe0ff */
[----:B--2---:R-:W-:-:S08]  /*0ba0*/  DFMA R8, R16, R8, R18 ;  /* 0x000000081008722b */ /* 0x004fd00000000012 */
[----:B---3--:R-:W-:Y:S01]  /*0bb0*/  DFMA R8, R22, R12, R8 ;  /* 0x0000000c1608722b */ /* 0x008fe20000000008 */
[----:B------:R-:W-:Y:S10]  /*0bc0*/  BRA.U UP1, `(.L_x_65) ;  /* 0xfffffffd01147547 */ /* 0x000ff4000b83ffff */
[----:B------:R-:W-:-:S05]  /*0bd0*/  UMOV UR6, UR7 ;  /* 0x0000000700067c82 */ /* 0x000fca0008000000 */
.L_x_64:
[----:B------:R-:W-:-:S09]  /*0be0*/  UISETP.NE.AND UP1, UPT, UR17, URZ, UPT ;  /* 0x000000ff1100728c */ /* 0x000fd2000bf25270 */
[----:B------:R-:W-:Y:S05]  /*0bf0*/  BRA.U !UP1, `(.L_x_66) ;  /* 0x0000000509347547 */ /* 0x000fea000b800000 */
[----:B------:R-:W-:Y:S02]  /*0c00*/  UISETP.GE.U32.AND UP1, UPT, UR17, 0x8, UPT ;  /* 0x000000081100788c */ /* 0x000fe4000bf26070 */
[----:B------:R-:W-:-:S07]  /*0c10*/  UISETP.NE.AND UP2, UPT, UR18, URZ, UPT ;  /* 0x000000ff1200728c */ /* 0x000fce000bf45270 */
[----:B------:R-:W-:Y:S05]  /*0c20*/  BRA.U !UP1, `(.L_x_67) ;  /* 0x00000001097c7547 */ /* 0x000fea000b800000 */
[----:B------:R-:W0:Y:S01]  /*0c30*/  LDC.64 R14, c[0x0][0x390] ;  /* 0x0000e400ff0e7b82 */ /* 0x000e220000000a00 */
[----:B------:R-:W-:Y:S01]  /*0c40*/  IADD3 R19, PT, PT, R3, UR6, RZ ;  /* 0x0000000603137c10 */ /* 0x000fe2000fffe0ff */
[----:B------:R-:W-:-:S06]  /*0c50*/  VIADD R17, R28, UR6 ;  /* 0x000000061c117c36 */ /* 0x000fcc0008000000 */
[----:B------:R-:W1:Y:S01]  /*0c60*/  LDC.64 R12, c[0x0][0x380] ;  /* 0x0000e000ff0c7b82 */ /* 0x000e620000000a00 */
[----:B0-----:R-:W-:-:S05]  /*0c70*/  IMAD.WIDE R14, R17, 0x8, R14 ;  /* 0x00000008110e7825 */ /* 0x001fca00078e020e */
[----:B------:R-:W2:Y:S01]  /*0c80*/  LDG.E.64 R22, desc[UR20][R14.64] ;  /* 0x000000140e167981 */ /* 0x000ea2000c1e1b00 */
[----:B-1----:R-:W-:-:S03]  /*0c90*/  IMAD.WIDE R12, R19, 0x8, R12 ;  /* 0x00000008130c7825 */ /* 0x002fc600078e020c */
[----:B------:R-:W3:Y:S04]  /*0ca0*/  LDG.E.64 R16, desc[UR20][R14.64+0x8] ;  /* 0x000008140e107981 */ /* 0x000ee8000c1e1b00 */
[----:B------:R-:W2:Y:S04]  /*0cb0*/  LDG.E.64 R18, desc[UR20][R12.64] ;  /* 0x000000140c127981 */ /* 0x000ea8000c1e1b00 */
[----:B------:R-:W3:Y:S01]  /*0cc0*/  LDG.E.64 R20, desc[UR20][R12.64+0x8] ;  /* 0x000008140c147981 */ /* 0x000ee2000c1e1b00 */
[----:B--2---:R-:W-:-:S03]  /*0cd0*/  DFMA R18, R22, R18, R8 ;  /* 0x000000121612722b */ /* 0x004fc60000000008 */
[----:B------:R-:W2:Y:S04]  /*0ce0*/  LDG.E.64 R8, desc[UR20][R14.64+0x18] ;  /* 0x000018140e087981 */ /* 0x000ea8000c1e1b00 */
[----:B------:R-:W2:Y:S01]  /*0cf0*/  LDG.E.64 R22, desc[UR20][R12.64+0x18] ;  /* 0x000018140c167981 */ /* 0x000ea2000c1e1b00 */
[----:B---3--:R-:W-:-:S03]  /*0d00*/  DFMA R20, R16, R20, R18 ;  /* 0x000000141014722b */ /* 0x008fc60000000012 */
[----:B------:R-:W3:Y:S04]  /*0d10*/  LDG.E.64 R18, desc[UR20][R14.64+0x10] ;  /* 0x000010140e127981 */ /* 0x000ee8000c1e1b00 */
[----:B------:R-:W3:Y:S02]  /*0d20*/  LDG.E.64 R16, desc[UR20][R12.64+0x10] ;  /* 0x000010140c107981 */ /* 0x000ee4000c1e1b00 */
[----:B---3--:R-:W-:Y:S02]  /*0d30*/  DFMA R16, R18, R16, R20 ;  /* 0x000000101210722b */ /* 0x008fe40000000014 */
[----:B------:R-:W3:Y:S04]  /*0d40*/  LDG.E.64 R20, desc[UR20][R14.64+0x20] ;  /* 0x000020140e147981 */ /* 0x000ee8000c1e1b00 */
[----:B------:R-:W3:Y:S02]  /*0d50*/  LDG.E.64 R18, desc[UR20][R12.64+0x20] ;  /* 0x000020140c127981 */ /* 0x000ee4000c1e1b00 */
[----:B--2---:R-:W-:-:S02]  /*0d60*/  DFMA R22, R8, R22, R16 ;  /* 0x000000160816722b */ /* 0x004fc40000000010 */
[----:B------:R-:W2:Y:S04]  /*0d70*/  LDG.E.64 R16, desc[UR20][R14.64+0x28] ;  /* 0x000028140e107981 */ /* 0x000ea8000c1e1b00 */
[----:B------:R-:W2:Y:S02]  /*0d80*/  LDG.E.64 R8, desc[UR20][R12.64+0x28] ;  /* 0x000028140c087981 */ /* 0x000ea4000c1e1b00 */
[----:B---3--:R-:W-:Y:S02]  /*0d90*/  DFMA R18, R20, R18, R22 ;  /* 0x000000121412722b */ /* 0x008fe40000000016 */
[----:B------:R-:W3:Y:S04]  /*0da0*/  LDG.E.64 R20, desc[UR20][R14.64+0x38] ;  /* 0x000038140e147981 */ /* 0x000ee8000c1e1b00 */
[----:B------:R-:W3:Y:S02]  /*0db0*/  LDG.E.64 R22, desc[UR20][R12.64+0x38] ;  /* 0x000038140c167981 */ /* 0x000ee4000c1e1b00 */
[----:B--2---:R-:W-:-:S02]  /*0dc0*/  DFMA R18, R16, R8, R18 ;  /* 0x000000081012722b */ /* 0x004fc40000000012 */
[----:B------:R-:W2:Y:S04]  /*0dd0*/  LDG.E.64 R16, desc[UR20][R14.64+0x30] ;  /* 0x000030140e107981 */ /* 0x000ea8000c1e1b00 */
[----:B------:R-:W2:Y:S01]  /*0de0*/  LDG.E.64 R8, desc[UR20][R12.64+0x30] ;  /* 0x000030140c087981 */ /* 0x000ea2000c1e1b00 */
[----:B------:R-:W-:Y:S01]  /*0df0*/  UIADD3 UR6, UPT, UPT, UR6, 0x8, URZ ;  /* 0x0000000806067890 */ /* 0x000fe2000fffe0ff */
[----:B--2---:R-:W-:-:S08]  /*0e00*/  DFMA R8, R16, R8, R18 ;  /* 0x000000081008722b */ /* 0x004fd00000000012 */
[----:B---3--:R-:W-:-:S11]  /*0e10*/  DFMA R8, R20, R22, R8 ;  /* 0x000000161408722b */ /* 0x008fd60000000008 */
.L_x_67:
        /* <DEDUP_REMOVED lines=16> */
[----:B------:R-:W4:Y:S01]  /*0f20*/  LDG.E.64 R18, desc[UR20][R12.64+0x18] ;  /* 0x000018140c127981 */ /* 0x000f22000c1e1b00 */
[----:B---3--:R-:W-:-:S03]  /*0f30*/  DFMA R20, R20, R22, R16 ;  /* 0x000000161414722b */ /* 0x008fc60000000010 */
[----:B------:R-:W2:Y:S04]  /*0f40*/  LDG.E.64 R16, desc[UR20][R12.64+0x10] ;  /* 0x000010140c107981 */ /* 0x000ea8000c1e1b00 */
[----:B------:R-:W4:Y:S01]  /*0f50*/  LDG.E.64 R22, desc[UR20][R14.64+0x18] ;  /* 0x000018140e167981 */ /* 0x000f22000c1e1b00 */
[----:B------:R-:W-:Y:S01]  /*0f60*/  UIADD3 UR6, UPT, UPT, UR6, 0x4, URZ ;  /* 0x0000000406067890 */ /* 0x000fe2000fffe0ff */
[----:B--2---:R-:W-:-:S08]  /*0f70*/  DFMA R8, R16, R8, R20 ;  /* 0x000000081008722b */ /* 0x004fd00000000014 */
[----:B----4-:R-:W-:-:S11]  /*0f80*/  DFMA R8, R18, R22, R8 ;  /* 0x000000161208722b */ /* 0x010fd60000000008 */
.L_x_68:
[----:B------:R-:W-:Y:S05]  /*0f90*/  BRA.U !UP2, `(.L_x_66) ;  /* 0x000000010a4c7547 */ /* 0x000fea000b800000 */
[----:B------:R-:W0:Y:S01]  /*0fa0*/  LDC.64 R14, c[0x0][0x390] ;  /* 0x0000e400ff0e7b82 */ /* 0x000e220000000a00 */
[----:B------:R-:W-:Y:S02]  /*0fb0*/  IADD3 R17, PT, PT, R28, UR6, RZ ;  /* 0x000000061c117c10 */ /* 0x000fe4000fffe0ff */
[----:B------:R-:W-:-:S05]  /*0fc0*/  IADD3 R3, PT, PT, R3, UR6, RZ ;  /* 0x0000000603037c10 */ /* 0x000fca000fffe0ff */
[----:B------:R-:W1:Y:S01]  /*0fd0*/  LDC.64 R12, c[0x0][0x380] ;  /* 0x0000e000ff0c7b82 */ /* 0x000e620000000a00 */
[----:B0-----:R-:W-:-:S05]  /*0fe0*/  IMAD.WIDE R14, R17, 0x8, R14 ;  /* 0x00000008110e7825 */ /* 0x001fca00078e020e */
[----:B------:R-:W2:Y:S01]  /*0ff0*/  LDG.E.64 R18, desc[UR20][R14.64] ;  /* 0x000000140e127981 */ /* 0x000ea2000c1e1b00 */
[----:B-1----:R-:W-:-:S05]  /*1000*/  IMAD.WIDE R12, R3, 0x8, R12 ;  /* 0x00000008030c7825 */ /* 0x002fca00078e020c */
[----:B------:R-:W2:Y:S01]  /*1010*/  LDG.E.64 R16, desc[UR20][R12.64] ;  /* 0x000000140c107981 */ /* 0x000ea2000c1e1b00 */
[----:B------:R-:W-:Y:S01]  /*1020*/  UISETP.NE.AND UP1, UPT, UR8, 0x1, UPT ;  /* 0x000000010800788c */ /* 0x000fe2000bf25270 */
[----:B--2---:R-:W-:-:S08]  /*1030*/  DFMA R8, R18, R16, R8 ;  /* 0x000000101208722b */ /* 0x004fd00000000008 */
[----:B------:R-:W-:Y:S05]  /*1040*/  BRA.U !UP1, `(.L_x_66) ;  /* 0x0000000109207547 */ /* 0x000fea000b800000 */
[----:B------:R-:W-:Y:S01]  /*1050*/  UISETP.NE.AND UP1, UPT, UR8, 0x2, UPT ;  /* 0x000000020800788c */ /* 0x000fe2000bf25270 */
[----:B------:R-:W2:Y:S04]  /*1060*/  LDG.E.64 R18, desc[UR20][R14.64+0x8] ;  /* 0x000008140e127981 */ /* 0x000ea8000c1e1b00 */
[----:B------:R-:W2:Y:S01]  /*1070*/  LDG.E.64 R16, desc[UR20][R12.64+0x8] ;  /* 0x000008140c107981 */ /* 0x000ea2000c1e1b00 */
[----:B------:R-:W-:-:S13]  /*1080*/  PLOP3.LUT P0, PT, PT, PT, UP1, 0x80, 0x8 ;  /* 0x000000000008781c */ /* 0x000fda0003f0f018 */
[----:B------:R-:W3:Y:S04]  /*1090*/  @P0 LDG.E.64 R20, desc[UR20][R14.64+0x10] ;  /* 0x000010140e140981 */ /* 0x000ee8000c1e1b00 */
[----:B------:R-:W3:Y:S01]  /*10a0*/  @P0 LDG.E.64 R22, desc[UR20][R12.64+0x10] ;  /* 0x000010140c160981 */ /* 0x000ee2000c1e1b00 */
[----:B--2---:R-:W-:-:S08]  /*10b0*/  DFMA R8, R18, R16, R8 ;  /* 0x000000101208722b */ /* 0x004fd00000000008 */
[----:B---3--:R-:W-:-:S11]  /*10c0*/  @P0 DFMA R8, R20, R22, R8 ;  /* 0x000000161408022b */ /* 0x008fd60000000008 */
.L_x_66:
[----:B------:R-:W-:Y:S05]  /*10d0*/  BRA.U UP0, `(.L_x_69) ;  /* 0xfffffff500a07547 */ /* 0x000fea000b83ffff */
.L_x_63:
[----:B------:R-:W-:-:S04]  /*10e0*/  UIADD3 UR4, UPT, UPT, UR4, 0x1, URZ ;  /* 0x0000000104047890 */ /* 0x000fc8000fffe0ff */
[----:B------:R-:W-:-:S09]  /*10f0*/  UISETP.NE.AND UP0, UPT, UR4, UR14, UPT ;  /* 0x0000000e0400728c */ /* 0x000fd2000bf05270 */
[----:B------:R-:W-:Y:S05]  /*1100*/  BRA.U UP0, `(.L_x_70) ;  /* 0xfffffff500587547 */ /* 0x000fea000b83ffff */
.L_x_62:
[----:B------:R-:W0:Y:S02]  /*1110*/  LDC.64 R2, c[0x0][0x388] ;  /* 0x0000e200ff027b82 */ /* 0x000e240000000a00 */
[----:B0-----:R-:W-:-:S05]  /*1120*/  IMAD.WIDE R2, R0, 0x8, R2 ;  /* 0x0000000800027825 */ /* 0x001fca00078e0202 */
[----:B------:R-:W-:Y:S01]  /*1130*/  STG.E.64 desc[UR20][R2.64], R8 ;  /* 0x0000000802007986 */ /* 0x000fe2000c101b14 */
[----:B------:R-:W-:Y:S05]  /*1140*/  EXIT ;  /* 0x000000000000794d */ /* 0x000fea0003800000 */
.L_x_71:
        /* <DEDUP_REMOVED lines=11> */
.L_x_89:


//--------------------- .text._Z11initWeightsPdi  --------------------------
	.section	.text._Z11initWeightsPdi,"ax",@progbits
	.align	128
        .global         _Z11initWeightsPdi
        .type           _Z11initWeightsPdi,@function
        .size           _Z11initWeightsPdi,(.L_x_83 - _Z11initWeightsPdi)
        .other          _Z11initWeightsPdi,@"STO_CUDA_ENTRY STV_DEFAULT"
_Z11initWeightsPdi:
.text._Z11initWeightsPdi:
        /* <DEDUP_REMOVED lines=8> */
[----:B------:R-:W0:Y:S01]  /*0080*/  MUFU.RCP64H R3, 500 ;  /* 0x407f400000037908 */ /* 0x000e220000001800 */
[----:B------:R-:W-:Y:S01]  /*0090*/  IMAD.MOV.U32 R8, RZ, RZ, 0x0 ;  /* 0x00000000ff087424 */ /* 0x000fe200078e00ff */
[----:B------:R-:W-:Y:S01]  /*00a0*/  UMOV UR4, 0xeb851eb8 ;  /* 0xeb851eb800047882 */ /* 0x000fe20000000000 */
[----:B------:R-:W-:Y:S01]  /*00b0*/  IMAD.MOV.U32 R9, RZ, RZ, 0x407f4000 ;  /* 0x407f4000ff097424 */ /* 0x000fe200078e00ff */
[----:B------:R-:W-:Y:S01]  /*00c0*/  UMOV UR5, 0x3fceb851 ;  /* 0x3fceb85100057882 */ /* 0x000fe20000000000 */
[----:B------:R-:W-:Y:S01]  /*00d0*/  IMAD.MOV.U32 R2, RZ, RZ, 0x1 ;  /* 0x00000001ff027424 */ /* 0x000fe200078e00ff */
[----:B------:R-:W-:Y:S01]  /*00e0*/  BSSY.RECONVERGENT B0, `(.L_x_72) ;  /* 0x0000016000007945 */ /* 0x000fe20003800200 */
[----:B------:R-:W-:-:S05]  /*00f0*/  IMAD.HI R6, R0, 0x10624dd3, RZ ;  /* 0x10624dd300067827 */ /* 0x000fca00078e02ff */
[----:B------:R-:W-:-:S04]  /*0100*/  SHF.R.U32.HI R7, RZ, 0x1f, R6 ;  /* 0x0000001fff077819 */ /* 0x000fc80000011606 */
[----:B------:R-:W-:Y:S01]  /*0110*/  LEA.HI.SX32 R7, R6, R7, 0x1b ;  /* 0x0000000706077211 */ /* 0x000fe200078fdaff */
[----:B0-----:R-:W-:-:S04]  /*0120*/  DFMA R4, R2, -R8, 1 ;  /* 0x3ff000000204742b */ /* 0x001fc80000000808 */
[----:B------:R-:W-:-:S04]  /*0130*/  IMAD R10, R7, -0x1f4, R0 ;  /* 0xfffffe0c070a7824 */ /* 0x000fc800078e0200 */
[----:B------:R-:W-:-:S08]  /*0140*/  DFMA R4, R4, R4, R4 ;  /* 0x000000040404722b */ /* 0x000fd00000000004 */
[----:B------:R-:W-:Y:S01]  /*0150*/  DFMA R6, R2, R4, R2 ;  /* 0x000000040206722b */ /* 0x000fe20000000002 */
[----:B------:R-:W0:Y:S07]  /*0160*/  I2F.F64 R2, R10 ;  /* 0x0000000a00027312 */ /* 0x000e2e0000201c00 */
[----:B------:R-:W-:-:S08]  /*0170*/  DFMA R8, R6, -R8, 1 ;  /* 0x3ff000000608742b */ /* 0x000fd00000000808 */
[----:B------:R-:W-:Y:S02]  /*0180*/  DFMA R8, R6, R8, R6 ;  /* 0x000000080608722b */ /* 0x000fe40000000006 */
[----:B0-----:R-:W-:Y:S01]  /*0190*/  DMUL R4, R2, UR4 ;  /* 0x0000000402047c28 */ /* 0x001fe20008000000 */
[----:B------:R-:W0:Y:S07]  /*01a0*/  LDCU.64 UR4, c[0x0][0x358] ;  /* 0x00006b00ff0477ac */ /* 0x000e2e0008000a00 */
[----:B------:R-:W-:-:S02]  /*01b0*/  DMUL R2, R4, R8 ;  /* 0x0000000804027228 */ /* 0x000fc40000000000 */
[----:B------:R-:W-:-:S06]  /*01c0*/  FSETP.GEU.AND P1, PT, |R5|, 6.5827683646048100446e-37, PT ;  /* 0x036000000500780b */ /* 0x000fcc0003f2e200 */
[----:B------:R-:W-:-:S08]  /*01d0*/  DFMA R6, R2, -500, R4 ;  /* 0xc07f40000206782b */ /* 0x000fd00000000004 */
[----:B------:R-:W-:-:S10]  /*01e0*/  DFMA R2, R8, R6, R2 ;  /* 0x000000060802722b */ /* 0x000fd40000000002 */
[----:B------:R-:W-:-:S05]  /*01f0*/  FFMA R6, RZ, 3.98828125, R3 ;  /* 0x407f4000ff067823 */ /* 0x000fca0000000003 */
[----:B------:R-:W-:-:S13]  /*0200*/  FSETP.GT.AND P0, PT, |R6|, 1.469367938527859385e-39, PT ;  /* 0x001000000600780b */ /* 0x000fda0003f04200 */
[----:B0-----:R-:W-:Y:S05]  /*0210*/  @P0 BRA P1, `(.L_x_73) ;  /* 0x0000000000080947 */ /* 0x001fea0000800000 */
[----:B------:R-:W-:-:S07]  /*0220*/  MOV R6, 0x240 ;  /* 0x0000024000067802 */ /* 0x000fce0000000f00 */
[----:B------:R-:W-:Y:S05]  /*0230*/  CALL.REL.NOINC `($__internal_4_$__cuda_sm20_div_rn_f64_full) ;  /* 0x0000000000207944 */ /* 0x000fea0003c00000 */
.L_x_73:
[----:B------:R-:W-:Y:S05]  /*0240*/  BSYNC.RECONVERGENT B0 ;  /* 0x0000000000007941 */ /* 0x000fea0003800200 */
.L_x_72:
[----:B------:R-:W0:Y:S01]  /*0250*/  LDC.64 R4, c[0x0][0x380] ;  /* 0x0000e000ff047b82 */ /* 0x000e220000000a00 */
[----:B------:R-:W-:Y:S01]  /*0260*/  UMOV UR6, 0xeb851eb8 ;  /* 0xeb851eb800067882 */ /* 0x000fe20000000000 */
[----:B------:R-:W-:Y:S02]  /*0270*/  UMOV UR7, 0x3fbeb851 ;  /* 0x3fbeb85100077882 */ /* 0x000fe40000000000 */
[----:B------:R-:W-:Y:S01]  /*0280*/  DADD R2, R2, -UR6 ;  /* 0x8000000602027e29 */ /* 0x000fe20008000000 */
[----:B0-----:R-:W-:-:S06]  /*0290*/  IMAD.WIDE R4, R0, 0x8, R4 ;  /* 0x0000000800047825 */ /* 0x001fcc00078e0204 */
[----:B------:R-:W-:Y:S01]  /*02a0*/  STG.E.64 desc[UR4][R4.64], R2 ;  /* 0x0000000204007986 */ /* 0x000fe2000c101b04 */
[----:B------:R-:W-:Y:S05]  /*02b0*/  EXIT ;  /* 0x000000000000794d */ /* 0x000fea0003800000 */
        .weak           $__internal_4_$__cuda_sm20_div_rn_f64_full
        .type           $__internal_4_$__cuda_sm20_div_rn_f64_full,@function
        .size           $__internal_4_$__cuda_sm20_div_rn_f64_full,(.L_x_83 - $__internal_4_$__cuda_sm20_div_rn_f64_full)
$__internal_4_$__cuda_sm20_div_rn_f64_full:
[----:B------:R-:W-:Y:S01]  /*02c0*/  IMAD.MOV.U32 R3, RZ, RZ, 0x3fff4000 ;  /* 0x3fff4000ff037424 */ /* 0x000fe200078e00ff */
[C---:B------:R-:W-:Y:S01]  /*02d0*/  FSETP.GEU.AND P1, PT, |R5|.reuse, 1.469367938527859385e-39, PT ;  /* 0x001000000500780b */ /* 0x040fe20003f2e200 */
[----:B------:R-:W-:Y:S01]  /*02e0*/  IMAD.MOV.U32 R2, RZ, RZ, 0x0 ;  /* 0x00000000ff027424 */ /* 0x000fe200078e00ff */
[----:B------:R-:W-:Y:S01]  /*02f0*/  LOP3.LUT R7, R5, 0x7ff00000, RZ, 0xc0, !PT ;  /* 0x7ff0000005077812 */ /* 0x000fe200078ec0ff */
[----:B------:R-:W0:Y:S01]  /*0300*/  MUFU.RCP64H R9, R3 ;  /* 0x0000000300097308 */ /* 0x000e220000001800 */
[----:B------:R-:W-:Y:S01]  /*0310*/  IMAD.MOV.U32 R8, RZ, RZ, 0x1 ;  /* 0x00000001ff087424 */ /* 0x000fe200078e00ff */
[----:B------:R-:W-:Y:S01]  /*0320*/  BSSY.RECONVERGENT B1, `(.L_x_74) ;  /* 0x0000045000017945 */ /* 0x000fe20003800200 */
[----:B------:R-:W-:Y:S01]  /*0330*/  IMAD.MOV.U32 R13, RZ, RZ, 0x1ca00000 ;  /* 0x1ca00000ff0d7424 */ /* 0x000fe200078e00ff */
[----:B------:R-:W-:Y:S01]  /*0340*/  ISETP.GE.U32.AND P0, PT, R7, 0x40700000, PT ;  /* 0x407000000700780c */ /* 0x000fe20003f06070 */
[----:B------:R-:W-:Y:S02]  /*0350*/  IMAD.MOV.U32 R18, RZ, RZ, R7 ;  /* 0x000000ffff127224 */ /* 0x000fe400078e0007 */
[----:B------:R-:W-:Y:S01]  /*0360*/  IMAD.MOV.U32 R19, RZ, RZ, 0x40700000 ;  /* 0x40700000ff137424 */ /* 0x000fe200078e00ff */
[----:B------:R-:W-:-:S03]  /*0370*/  SEL R13, R13, 0x63400000, !P0 ;  /* 0x634000000d0d7807 */ /* 0x000fc60004000000 */
[----:B------:R-:W-:Y:S01]  /*0380*/  VIADD R20, R19, 0xffffffff ;  /* 0xffffffff13147836 */ /* 0x000fe20000000000 */
[----:B0-----:R-:W-:-:S08]  /*0390*/  DFMA R10, R8, -R2, 1 ;  /* 0x3ff00000080a742b */ /* 0x001fd00000000802 */
[----:B------:R-:W-:-:S08]  /*03a0*/  DFMA R10, R10, R10, R10 ;  /* 0x0000000a0a0a722b */ /* 0x000fd0000000000a */
[----:B------:R-:W-:Y:S01]  /*03b0*/  DFMA R14, R8, R10, R8 ;  /* 0x0000000a080e722b */ /* 0x000fe20000000008 */
[C-C-:B------:R-:W-:Y:S01]  /*03c0*/  @!P1 LOP3.LUT R10, R13.reuse, 0x80000000, R5.reuse, 0xf8, !PT ;  /* 0x800000000d0a9812 */ /* 0x140fe200078ef805 */
[----:B------:R-:W-:Y:S01]  /*03d0*/  IMAD.MOV.U32 R8, RZ, RZ, R4 ;  /* 0x000000ffff087224 */ /* 0x000fe200078e0004 */
[----:B------:R-:W-:Y:S02]  /*03e0*/  LOP3.LUT R9, R13, 0x800fffff, R5, 0xf8, !PT ;  /* 0x800fffff0d097812 */ /* 0x000fe400078ef805 */
[----:B------:R-:W-:Y:S01]  /*03f0*/  @!P1 LOP3.LUT R11, R10, 0x100000, RZ, 0xfc, !PT ;  /* 0x001000000a0b9812 */ /* 0x000fe200078efcff */
[----:B------:R-:W-:Y:S02]  /*0400*/  @!P1 IMAD.MOV.U32 R10, RZ, RZ, RZ ;  /* 0x000000ffff0a9224 */ /* 0x000fe400078e00ff */
[----:B------:R-:W-:-:S04]  /*0410*/  DFMA R16, R14, -R2, 1 ;  /* 0x3ff000000e10742b */ /* 0x000fc80000000802 */
[----:B------:R-:W-:-:S04]  /*0420*/  @!P1 DFMA R8, R8, 2, -R10 ;  /* 0x400000000808982b */ /* 0x000fc8000000080a */
[----:B------:R-:W-:-:S06]  /*0430*/  DFMA R16, R14, R16, R14 ;  /* 0x000000100e10722b */ /* 0x000fcc000000000e */
[----:B------:R-:W-:Y:S02]  /*0440*/  @!P1 LOP3.LUT R18, R9, 0x7ff00000, RZ, 0xc0, !PT ;  /* 0x7ff0000009129812 */ /* 0x000fe400078ec0ff */
[----:B------:R-:W-:-:S03]  /*0450*/  DMUL R10, R16, R8 ;  /* 0x00000008100a7228 */ /* 0x000fc60000000000 */
[----:B------:R-:W-:-:S05]  /*0460*/  VIADD R12, R18, 0xffffffff ;  /* 0xffffffff120c7836 */ /* 0x000fca0000000000 */
[----:B------:R-:W-:Y:S01]  /*0470*/  DFMA R14, R10, -R2, R8 ;  /* 0x800000020a0e722b */ /* 0x000fe20000000008 */
[----:B------:R-:W-:-:S04]  /*0480*/  ISETP.GT.U32.AND P0, PT, R12, 0x7feffffe, PT ;  /* 0x7feffffe0c00780c */ /* 0x000fc80003f04070 */
[----:B------:R-:W-:-:S03]  /*0490*/  ISETP.GT.U32.OR P0, PT, R20, 0x7feffffe, P0 ;  /* 0x7feffffe1400780c */ /* 0x000fc60000704470 */
[----:B------:R-:W-:-:S10]  /*04a0*/  DFMA R10, R16, R14, R10 ;  /* 0x0000000e100a722b */ /* 0x000fd4000000000a */
[----:B------:R-:W-:Y:S05]  /*04b0*/  @P0 BRA `(.L_x_75) ;  /* 0x0000000000680947 */ /* 0x000fea0003800000 */
[----:B------:R-:W-:-:S05]  /*04c0*/  IMAD.MOV.U32 R4, RZ, RZ, 0x40700000 ;  /* 0x40700000ff047424 */ /* 0x000fca00078e00ff */
[----:B------:R-:W-:-:S04]  /*04d0*/  VIADDMNMX R7, R7, -R4, 0xb9600000, !PT ;  /* 0xb960000007077446 */ /* 0x000fc80007800904 */
[----:B------:R-:W-:-:S05]  /*04e0*/  VIMNMX R4, PT, PT, R7, 0x46a00000, PT ;  /* 0x46a0000007047848 */ /* 0x000fca0003fe0100 */
[----:B------:R-:W-:Y:S02]  /*04f0*/  IMAD.IADD R7, R4, 0x1, -R13 ;  /* 0x0000000104077824 */ /* 0x000fe400078e0a0d */
[----:B------:R-:W-:Y:S02]  /*0500*/  IMAD.MOV.U32 R4, RZ, RZ, RZ ;  /* 0x000000ffff047224 */ /* 0x000fe400078e00ff */
[----:B------:R-:W-:-:S06]  /*0510*/  VIADD R5, R7, 0x7fe00000 ;  /* 0x7fe0000007057836 */ /* 0x000fcc0000000000 */
[----:B------:R-:W-:-:S10]  /*0520*/  DMUL R12, R10, R4 ;  /* 0x000000040a0c7228 */ /* 0x000fd40000000000 */
[----:B------:R-:W-:-:S13]  /*0530*/  FSETP.GTU.AND P0, PT, |R13|, 1.469367938527859385e-39, PT ;  /* 0x001000000d00780b */ /* 0x000fda0003f0c200 */
[----:B------:R-:W-:Y:S05]  /*0540*/  @P0 BRA `(.L_x_76) ;  /* 0x0000000000880947 */ /* 0x000fea0003800000 */
[----:B------:R-:W-:Y:S01]  /*0550*/  DFMA R2, R10, -R2, R8 ;  /* 0x800000020a02722b */ /* 0x000fe20000000008 */
[----:B------:R-:W-:-:S09]  /*0560*/  IMAD.MOV.U32 R4, RZ, RZ, RZ ;  /* 0x000000ffff047224 */ /* 0x000fd200078e00ff */
[C---:B------:R-:W-:Y:S02]  /*0570*/  FSETP.NEU.AND P0, PT, R3.reuse, RZ, PT ;  /* 0x000000ff0300720b */ /* 0x040fe40003f0d000 */
[----:B------:R-:W-:-:S04]  /*0580*/  LOP3.LUT R2, R3, 0x407f4000, RZ, 0x3c, !PT ;  /* 0x407f400003027812 */ /* 0x000fc800078e3cff */
[----:B------:R-:W-:-:S04]  /*0590*/  LOP3.LUT R9, R2, 0x80000000, RZ, 0xc0, !PT ;  /* 0x8000000002097812 */ /* 0x000fc800078ec0ff */
[----:B------:R-:W-:-:S03]  /*05a0*/  LOP3.LUT R5, R9, R5, RZ, 0xfc, !PT ;  /* 0x0000000509057212 */ /* 0x000fc600078efcff */
[----:B------:R-:W-:Y:S05]  /*05b0*/  @!P0 BRA `(.L_x_76) ;  /* 0x00000000006c8947 */ /* 0x000fea0003800000 */
[----:B------:R-:W-:Y:S01]  /*05c0*/  IMAD.MOV R3, RZ, RZ, -R7 ;  /* 0x000000ffff037224 */ /* 0x000fe200078e0a07 */
[----:B------:R-:W-:Y:S01]  /*05d0*/  DMUL.RP R4, R10, R4 ;  /* 0x000000040a047228 */ /* 0x000fe20000008000 */
[----:B------:R-:W-:Y:S01]  /*05e0*/  IMAD.MOV.U32 R2, RZ, RZ, RZ ;  /* 0x000000ffff027224 */ /* 0x000fe200078e00ff */
[----:B------:R-:W-:-:S05]  /*05f0*/  IADD3 R7, PT, PT, -R7, -0x43300000, RZ ;  /* 0xbcd0000007077810 */ /* 0x000fca0007ffe1ff */
[----:B------:R-:W-:-:S03]  /*0600*/  DFMA R2, R12, -R2, R10 ;  /* 0x800000020c02722b */ /* 0x000fc6000000000a */
[----:B------:R-:W-:-:S07]  /*0610*/  LOP3.LUT R9, R5, R9, RZ, 0x3c, !PT ;  /* 0x0000000905097212 */ /* 0x000fce00078e3cff */
[----:B------:R-:W-:-:S04]  /*0620*/  FSETP.NEU.AND P0, PT, |R3|, R7, PT ;  /* 0x000000070300720b */ /* 0x000fc80003f0d200 */
[----:B------:R-:W-:Y:S02]  /*0630*/  FSEL R12, R4, R12, !P0 ;  /* 0x0000000c040c7208 */ /* 0x000fe40004000000 */
[----:B------:R-:W-:Y:S01]  /*0640*/  FSEL R13, R9, R13, !P0 ;  /* 0x0000000d090d7208 */ /* 0x000fe20004000000 */
[----:B------:R-:W-:Y:S06]  /*0650*/  BRA `(.L_x_76) ;  /* 0x0000000000447947 */ /* 0x000fec0003800000 */
.L_x_75:
[----:B------:R-:W-:-:S14]  /*0660*/  DSETP.NAN.AND P0, PT, R4, R4, PT ;  /* 0x000000040400722a */ /* 0x000fdc0003f08000 */
[----:B------:R-:W-:Y:S05]  /*0670*/  @P0 BRA `(.L_x_77) ;  /* 0x0000000000340947 */ /* 0x000fea0003800000 */
[----:B------:R-:W-:Y:S01]  /*0680*/  ISETP.NE.AND P0, PT, R18, R19, PT ;  /* 0x000000131200720c */ /* 0x000fe20003f05270 */
[----:B------:R-:W-:Y:S02]  /*0690*/  IMAD.MOV.U32 R12, RZ, RZ, 0x0 ;  /* 0x00000000ff0c7424 */ /* 0x000fe400078e00ff */
[----:B------:R-:W-:-:S10]  /*06a0*/  IMAD.MOV.U32 R13, RZ, RZ, -0x80000 ;  /* 0xfff80000ff0d7424 */ /* 0x000fd400078e00ff */
[----:B------:R-:W-:Y:S05]  /*06b0*/  @!P0 BRA `(.L_x_76) ;  /* 0x00000000002c8947 */ /* 0x000fea0003800000 */
[----:B------:R-:W-:Y:S02]  /*06c0*/  ISETP.NE.AND P0, PT, R18, 0x7ff00000, PT ;  /* 0x7ff000001200780c */ /* 0x000fe40003f05270 */
[----:B------:R-:W-:Y:S02]  /*06d0*/  LOP3.LUT R4, R5, 0x407f4000, RZ, 0x3c, !PT ;  /* 0x407f400005047812 */ /* 0x000fe400078e3cff */
[----:B------:R-:W-:Y:S02]  /*06e0*/  ISETP.EQ.OR P0, PT, R19, RZ, !P0 ;  /* 0x000000ff1300720c */ /* 0x000fe40004702670 */
[----:B------:R-:W-:-:S11]  /*06f0*/  LOP3.LUT R13, R4, 0x80000000, RZ, 0xc0, !PT ;  /* 0x80000000040d7812 */ /* 0x000fd600078ec0ff */
[----:B------:R-:W-:Y:S01]  /*0700*/  @P0 LOP3.LUT R2, R13, 0x7ff00000, RZ, 0xfc, !PT ;  /* 0x7ff000000d020812 */ /* 0x000fe200078efcff */
[----:B------:R-:W-:Y:S02]  /*0710*/  @!P0 IMAD.MOV.U32 R12, RZ, RZ, RZ ;  /* 0x000000ffff0c8224 */ /* 0x000fe400078e00ff */
[----:B------:R-:W-:Y:S02]  /*0720*/  @P0 IMAD.MOV.U32 R12, RZ, RZ, RZ ;  /* 0x000000ffff0c0224 */ /* 0x000fe400078e00ff */
[----:B------:R-:W-:Y:S01]  /*0730*/  @P0 IMAD.MOV.U32 R13, RZ, RZ, R2 ;  /* 0x000000ffff0d0224 */ /* 0x000fe200078e0002 */
[----:B------:R-:W-:Y:S06]  /*0740*/  BRA `(.L_x_76) ;  /* 0x0000000000087947 */ /* 0x000fec0003800000 */
.L_x_77:
[----:B------:R-:W-:Y:S01]  /*0750*/  LOP3.LUT R13, R5, 0x80000, RZ, 0xfc, !PT ;  /* 0x00080000050d7812 */ /* 0x000fe200078efcff */
[----:B------:R-:W-:-:S07]  /*0760*/  IMAD.MOV.U32 R12, RZ, RZ, R4 ;  /* 0x000000ffff0c7224 */ /* 0x000fce00078e0004 */
.L_x_76:
[----:B------:R-:W-:Y:S05]  /*0770*/  BSYNC.RECONVERGENT B1 ;  /* 0x0000000000017941 */ /* 0x000fea0003800200 */
.L_x_74:
[----:B------:R-:W-:Y:S02]  /*0780*/  IMAD.MOV.U32 R7, RZ, RZ, 0x0 ;  /* 0x00000000ff077424 */ /* 0x000fe400078e00ff */
[----:B------:R-:W-:Y:S02]  /*0790*/  IMAD.MOV.U32 R2, RZ, RZ, R12 ;  /* 0x000000ffff027224 */ /* 0x000fe400078e000c */
[----:B------:R-:W-:Y:S01]  /*07a0*/  IMAD.MOV.U32 R3, RZ, RZ, R13 ;  /* 0x000000ffff037224 */ /* 0x000fe200078e000d */
[----:B------:R-:W-:Y:S06]  /*07b0*/  RET.REL.NODEC R6 `(_Z11initWeightsPdi) ;  /* 0xfffffff806107950 */ /* 0x000fec0003c3ffff */
.L_x_78:
        /* <DEDUP_REMOVED lines=12> */
.L_x_83:


//--------------------- .nv.shared.reserved.0     --------------------------
	.section	.nv.shared.reserved.0,"aw",@nobits
	.weak		__nv_reservedSMEM_offset_0_alias
	.size		__nv_reservedSMEM_offset_0_alias, 0, 64
	.other		__nv_reservedSMEM_offset_0_alias,@"STO_CUDA_RESERVED_SHARED STV_DEFAULT"
__nv_reservedSMEM_offset_0_alias:
	.zero		0
	.zero		64


//--------------------- .nv.constant0._Z14propagateErrorPdS_S_S_P4DIM4S1_P4DIM2ii --------------------------
	.section	.nv.constant0._Z14propagateErrorPdS_S_S_P4DIM4S1_P4DIM2ii,"a",@progbits
	.sectionflags	@""
	.align	4
.nv.constant0._Z14propagateErrorPdS_S_S_P4DIM4S1_P4DIM2ii:
	.zero		960


//--------------------- .nv.constant0._Z9updateWtsPdS_S_P4DIM4S1_P4DIM2iS_i --------------------------
	.section	.nv.constant0._Z9updateWtsPdS_S_P4DIM4S1_P4DIM2iS_i,"a",@progbits
	.sectionflags	@""
	.align	4
.nv.constant0._Z9updateWtsPdS_S_P4DIM4S1_P4DIM2iS_i:
	.zero		964


//--------------------- .nv.constant0._Z13setFinalLayerPdS_id --------------------------
	.section	.nv.constant0._Z13setFinalLayerPdS_id,"a",@progbits
	.sectionflags	@""
	.align	4
.nv.constant0._Z13setFinalLayerPdS_id:
	.zero		928


//--------------------- .nv.constant0._Z10initFlayerPdPc --------------------------
	.section	.nv.constant0._Z10initFlayerPdPc,"a",@progbits
	.sectionflags	@""
	.align	4
.nv.constant0._Z10initFlayerPdPc:
	.zero		912


//--------------------- .nv.constant0._Z7findMaxPdiiS_P4DIM4 --------------------------
	.section	.nv.constant0._Z7findMaxPdiiS_P4DIM4,"a",@progbits
	.sectionflags	@""
	.align	4
.nv.constant0._Z7findMaxPdiiS_P4DIM4:
	.zero		928


//--------------------- .nv.constant0._Z11forwardUtilPdS_S_iP4DIM4S1_P4DIM2 --------------------------
	.section	.nv.constant0._Z11forwardUtilPdS_S_iP4DIM4S1_P4DIM2,"a",@progbits
	.sectionflags	@""
	.align	4
.nv.constant0._Z11forwardUtilPdS_S_iP4DIM4S1_P4DIM2:
	.zero		952


//--------------------- .nv.constant0._Z11initWeightsPdi --------------------------
	.section	.nv.constant0._Z11initWeightsPdi,"a",@progbits
	.sectionflags	@""
	.align	4
.nv.constant0._Z11initWeightsPdi:
	.zero		908


//--------------------- SYMBOLS --------------------------

	.type		.nv.reservedSmem.offset0,@object
	.size		.nv.reservedSmem.offset0,0x4
